// auto-generated by cutlass_sweep.gemm — config: {"arch": "sm_100", "cluster_m": 2, "cluster_n": 1, "dtype": "e4m3", "dtype_b": "e4m3", "layout": "nt", "stages": 0, "tile_k": 64, "tile_m": 256, "tile_n": 176}
#include "cutlass/cutlass.h"
#include "cutlass/gemm/collective/collective_builder.hpp"
#include "cutlass/gemm/device/gemm_universal_adapter.h"
#include "cutlass/gemm/kernel/gemm_universal.hpp"
#include "cutlass/epilogue/collective/collective_builder.hpp"

using ElemA = cutlass::float_e4m3_t;
using ElemB = cutlass::float_e4m3_t;
using ElemCD = cutlass::float_e4m3_t;
using Acc  = float;
using TileShape    = cute::Shape<cute::_256, cute::_176, cute::_64>;
using ClusterShape = cute::Shape<cute::_2, cute::_1, cute::_1>;

using CollectiveEpilogue = typename cutlass::epilogue::collective::CollectiveBuilder<
    cutlass::arch::Sm100, cutlass::arch::OpClassTensorOp,
    TileShape, ClusterShape,
    cutlass::epilogue::collective::EpilogueTileAuto,
    Acc, Acc,
    ElemCD, cutlass::layout::RowMajor, 128 / cutlass::sizeof_bits<ElemCD>::value,
    ElemCD, cutlass::layout::RowMajor, 128 / cutlass::sizeof_bits<ElemCD>::value,
    cutlass::epilogue::collective::EpilogueScheduleAuto
  >::CollectiveOp;

using CollectiveMainloop = typename cutlass::gemm::collective::CollectiveBuilder<
    cutlass::arch::Sm100, cutlass::arch::OpClassTensorOp,
    ElemA, cutlass::layout::RowMajor, 128 / cutlass::sizeof_bits<ElemA>::value,
    ElemB, cutlass::layout::ColumnMajor, 128 / cutlass::sizeof_bits<ElemB>::value,
    Acc,
    TileShape, ClusterShape,
    cutlass::gemm::collective::StageCountAutoCarveout<static_cast<int>(sizeof(typename CollectiveEpilogue::SharedStorage))>,
    cutlass::gemm::collective::KernelScheduleAuto
  >::CollectiveOp;

using GemmKernel = cutlass::gemm::kernel::GemmUniversal<
    cute::Shape<int,int,int,int>,
    CollectiveMainloop,
    CollectiveEpilogue
>;
using Gemm = cutlass::gemm::device::GemmUniversalAdapter<GemmKernel>;

// Force the device kernel symbol into the cubin without needing a host main.
auto* _anchor = &cutlass::device_kernel<GemmKernel>;


// ===== COMPILED SASS (sm_100a) =====

	.target	sm_100a

	.elftype	@"ET_EXEC"


//--------------------- .note.nv.tkinfo           --------------------------
	.section	.note.nv.tkinfo,"",@"SHT_NOTE"
	.sectionflags	@"SHF_NOTE_NV_TKINFO"
	.tkinfo
        /*0018*/ 	.word	0x00000002
        /*0030*/ 	.string	""
        /*0030*/ 	.string	"ptxas"
        /*0030*/ 	.string	"Cuda compilation tools, release 13.0, V13.0.88"
        /*0030*/ 	.string	"Build cuda_13.0.r13.0/compiler.36424714_0"
        /*0030*/ 	.string	"-arch sm_100a -m 64 "



//--------------------- .note.nv.cuinfo           --------------------------
	.section	.note.nv.cuinfo,"",@"SHT_NOTE"
	.sectionflags	@"SHF_NOTE_NV_CUINFO"
        /*0018*/ 	.short	0x0002
        /*001a*/ 	.short	0x0064
        /*001c*/ 	.short	0x0082
	.zero		2


//--------------------- .nv.info                  --------------------------
	.section	.nv.info,"",@"SHT_CUDA_INFO"
	.align	4


	//----- nvinfo : EIATTR_REGCOUNT
	.align		4
        /*0000*/ 	.byte	0x04, 0x2f
        /*0002*/ 	.short	(.L_16 - .L_15)
	.align		4
.L_15:
        /*0004*/ 	.word	index@(_ZN7cutlass13device_kernelINS_4gemm6kernel13GemmUniversalIN4cute5tupleIJiiiiEEENS1_10collective13CollectiveMmaINS1_35MainloopSm100TmaUmmaWarpSpecializedILi13ELi2ELi2ENS5_IJNS4_1CILi2EEENSA_ILi1EEESC_EEEEENS5_IJNSA_ILi256EEENSA_ILi176EEENSA_ILi64EEEEEENS_12float_e4m3_tENS5_IJlSC_lEEESJ_SK_NS4_8TiledMMAINS4_8MMA_AtomIJNS4_10MMA_TraitsINS4_25SM100_MMA_F8F6F4_2x1SM_SSEJSJ_SJ_fSF_SG_NS4_17integral_constantINS4_4UMMA5MajorELSR_0EEESS_NSP_INSQ_7ScaleInELST_0EEESU_EEEEEENS4_6LayoutINS5_IJSC_SC_SC_EEENS5_IJNSA_ILi0EEESZ_SZ_EEEEENS5_IJNS4_10UnderscoreES12_S12_EEEEENS4_18SM100_TMA_2SM_LOADENS4_14ComposedLayoutINS4_7SwizzleILi2ELi4ELi3EEENS4_18smem_ptr_flag_bitsILi8EEENSX_INS5_IJNSA_ILi8EEESH_EEENS5_IJSH_SC_EEEEEEEvNS4_8identityES15_S1F_vS1G_EENS_8epilogue10collective18CollectiveEpilogueINS1I_23Sm100TmaWarpSpecializedILi1ELi1ELi176ELb0ELb0EEEJNS5_IJNSA_ILi128EEESG_SH_EEENS5_IJNSX_IS1N_SC_EENSX_ISG_SC_EEEEESJ_SK_SJ_SK_NS1I_6fusion15FusionCallbacksIS1M_NS1S_17LinearCombinationISJ_fSJ_fLNS_15FloatRoundStyleE2EEES1O_S1R_JEEENS4_5SM1004TMEM4LOAD26SM100_TMEM_LOAD_32dp32b16xENS4_13SM90_TMA_LOADENS16_INS17_ILi0ELi4ELi3EEES1A_NSX_INS5_IJS1B_NSA_ILi16EEEEEENS5_IJS24_SC_EEEEEEENS4_39AutoVectorizingCopyWithAssumedAlignmentILi128EEENS4_14SM90_TMA_STOREES28_S2A_S2A_EEEvvEEEEvNT_6ParamsE)
        /*0008*/ 	.word	0x000000ff


	//----- nvinfo : EIATTR_FRAME_SIZE
	.align		4
.L_16:
        /*000c*/ 	.byte	0x04, 0x11
        /*000e*/ 	.short	(.L_18 - .L_17)
	.align		4
.L_17:
        /*0010*/ 	.word	index@($__internal_2_$__cuda_sm10x_tcgen05_guardrail_trap_unallocated_columns_being_dealloced)
        /*0014*/ 	.word	0x000000d8


	//----- nvinfo : EIATTR_FRAME_SIZE
	.align		4
.L_18:
        /*0018*/ 	.byte	0x04, 0x11
        /*001a*/ 	.short	(.L_20 - .L_19)
	.align		4
.L_19:
        /*001c*/ 	.word	index@($__internal_1_$__cuda_sm10x_tcgen05_guardrail_trap_phase_invalid_during_alloc)
        /*0020*/ 	.word	0x000000d8


	//----- nvinfo : EIATTR_FRAME_SIZE
	.align		4
.L_20:
        /*0024*/ 	.byte	0x04, 0x11
        /*0026*/ 	.short	(.L_22 - .L_21)
	.align		4
.L_21:
        /*0028*/ 	.word	index@($__internal_0_$__cuda_sm10x_tcgen05_guardrail_trap_col_being_dealloced_not_returned_by_alloc)
        /*002c*/ 	.word	0x000000d8


	//----- nvinfo : EIATTR_FRAME_SIZE
	.align		4
.L_22:
        /*0030*/ 	.byte	0x04, 0x11
        /*0032*/ 	.short	(.L_24 - .L_23)
	.align		4
.L_23:
        /*0034*/ 	.word	index@(_ZN7cutlass13device_kernelINS_4gemm6kernel13GemmUniversalIN4cute5tupleIJiiiiEEENS1_10collective13CollectiveMmaINS1_35MainloopSm100TmaUmmaWarpSpecializedILi13ELi2ELi2ENS5_IJNS4_1CILi2EEENSA_ILi1EEESC_EEEEENS5_IJNSA_ILi256EEENSA_ILi176EEENSA_ILi64EEEEEENS_12float_e4m3_tENS5_IJlSC_lEEESJ_SK_NS4_8TiledMMAINS4_8MMA_AtomIJNS4_10MMA_TraitsINS4_25SM100_MMA_F8F6F4_2x1SM_SSEJSJ_SJ_fSF_SG_NS4_17integral_constantINS4_4UMMA5MajorELSR_0EEESS_NSP_INSQ_7ScaleInELST_0EEESU_EEEEEENS4_6LayoutINS5_IJSC_SC_SC_EEENS5_IJNSA_ILi0EEESZ_SZ_EEEEENS5_IJNS4_10UnderscoreES12_S12_EEEEENS4_18SM100_TMA_2SM_LOADENS4_14ComposedLayoutINS4_7SwizzleILi2ELi4ELi3EEENS4_18smem_ptr_flag_bitsILi8EEENSX_INS5_IJNSA_ILi8EEESH_EEENS5_IJSH_SC_EEEEEEEvNS4_8identityES15_S1F_vS1G_EENS_8epilogue10collective18CollectiveEpilogueINS1I_23Sm100TmaWarpSpecializedILi1ELi1ELi176ELb0ELb0EEEJNS5_IJNSA_ILi128EEESG_SH_EEENS5_IJNSX_IS1N_SC_EENSX_ISG_SC_EEEEESJ_SK_SJ_SK_NS1I_6fusion15FusionCallbacksIS1M_NS1S_17LinearCombinationISJ_fSJ_fLNS_15FloatRoundStyleE2EEES1O_S1R_JEEENS4_5SM1004TMEM4LOAD26SM100_TMEM_LOAD_32dp32b16xENS4_13SM90_TMA_LOADENS16_INS17_ILi0ELi4ELi3EEES1A_NSX_INS5_IJS1B_NSA_ILi16EEEEEENS5_IJS24_SC_EEEEEEENS4_39AutoVectorizingCopyWithAssumedAlignmentILi128EEENS4_14SM90_TMA_STOREES28_S2A_S2A_EEEvvEEEEvNT_6ParamsE)
        /*0038*/ 	.word	0x000000d8


	//----- nvinfo : EIATTR_MIN_STACK_SIZE
	.align		4
.L_24:
        /*003c*/ 	.byte	0x04, 0x12
        /*003e*/ 	.short	(.L_26 - .L_25)
	.align		4
.L_25:
        /*0040*/ 	.word	index@(_ZN7cutlass13device_kernelINS_4gemm6kernel13GemmUniversalIN4cute5tupleIJiiiiEEENS1_10collective13CollectiveMmaINS1_35MainloopSm100TmaUmmaWarpSpecializedILi13ELi2ELi2ENS5_IJNS4_1CILi2EEENSA_ILi1EEESC_EEEEENS5_IJNSA_ILi256EEENSA_ILi176EEENSA_ILi64EEEEEENS_12float_e4m3_tENS5_IJlSC_lEEESJ_SK_NS4_8TiledMMAINS4_8MMA_AtomIJNS4_10MMA_TraitsINS4_25SM100_MMA_F8F6F4_2x1SM_SSEJSJ_SJ_fSF_SG_NS4_17integral_constantINS4_4UMMA5MajorELSR_0EEESS_NSP_INSQ_7ScaleInELST_0EEESU_EEEEEENS4_6LayoutINS5_IJSC_SC_SC_EEENS5_IJNSA_ILi0EEESZ_SZ_EEEEENS5_IJNS4_10UnderscoreES12_S12_EEEEENS4_18SM100_TMA_2SM_LOADENS4_14ComposedLayoutINS4_7SwizzleILi2ELi4ELi3EEENS4_18smem_ptr_flag_bitsILi8EEENSX_INS5_IJNSA_ILi8EEESH_EEENS5_IJSH_SC_EEEEEEEvNS4_8identityES15_S1F_vS1G_EENS_8epilogue10collective18CollectiveEpilogueINS1I_23Sm100TmaWarpSpecializedILi1ELi1ELi176ELb0ELb0EEEJNS5_IJNSA_ILi128EEESG_SH_EEENS5_IJNSX_IS1N_SC_EENSX_ISG_SC_EEEEESJ_SK_SJ_SK_NS1I_6fusion15FusionCallbacksIS1M_NS1S_17LinearCombinationISJ_fSJ_fLNS_15FloatRoundStyleE2EEES1O_S1R_JEEENS4_5SM1004TMEM4LOAD26SM100_TMEM_LOAD_32dp32b16xENS4_13SM90_TMA_LOADENS16_INS17_ILi0ELi4ELi3EEES1A_NSX_INS5_IJS1B_NSA_ILi16EEEEEENS5_IJS24_SC_EEEEEEENS4_39AutoVectorizingCopyWithAssumedAlignmentILi128EEENS4_14SM90_TMA_STOREES28_S2A_S2A_EEEvvEEEEvNT_6ParamsE)
        /*0044*/ 	.word	0x000000d8
.L_26:


//--------------------- .nv.compat                --------------------------
	.section	.nv.compat,"",@"SHT_CUDA_COMPAT_INFO"
	.align	4
        /*0000*/ 	.byte	0x02, 0x09, 0x01, 0x00, 0x02, 0x02, 0x02, 0x00, 0x02, 0x05, 0x05, 0x00, 0x03, 0x07, 0x01, 0x01
        /*0010*/ 	.byte	0x02, 0x03, 0x01, 0x00, 0x02, 0x06, 0x01, 0x00, 0x04, 0x0b, 0x08, 0x00, 0x09, 0x00, 0x00, 0x00
        /*0020*/ 	.byte	0x00, 0x00, 0x00, 0x00


//--------------------- .nv.info._ZN7cutlass13device_kernelINS_4gemm6kernel13GemmUniversalIN4cute5tupleIJiiiiEEENS1_10collective13CollectiveMmaINS1_35MainloopSm100TmaUmmaWarpSpecializedILi13ELi2ELi2ENS5_IJNS4_1CILi2EEENSA_ILi1EEESC_EEEEENS5_IJNSA_ILi256EEENSA_ILi176EEENSA_ILi64EEEEEENS_12float_e4m3_tENS5_IJlSC_lEEESJ_SK_NS4_8TiledMMAINS4_8MMA_AtomIJNS4_10MMA_TraitsINS4_25SM100_MMA_F8F6F4_2x1SM_SSEJSJ_SJ_fSF_SG_NS4_17integral_constantINS4_4UMMA5MajorELSR_0EEESS_NSP_INSQ_7ScaleInELST_0EEESU_EEEEEENS4_6LayoutINS5_IJSC_SC_SC_EEENS5_IJNSA_ILi0EEESZ_SZ_EEEEENS5_IJNS4_10UnderscoreES12_S12_EEEEENS4_18SM100_TMA_2SM_LOADENS4_14ComposedLayoutINS4_7SwizzleILi2ELi4ELi3EEENS4_18smem_ptr_flag_bitsILi8EEENSX_INS5_IJNSA_ILi8EEESH_EEENS5_IJSH_SC_EEEEEEEvNS4_8identityES15_S1F_vS1G_EENS_8epilogue10collective18CollectiveEpilogueINS1I_23Sm100TmaWarpSpecializedILi1ELi1ELi176ELb0ELb0EEEJNS5_IJNSA_ILi128EEESG_SH_EEENS5_IJNSX_IS1N_SC_EENSX_ISG_SC_EEEEESJ_SK_SJ_SK_NS1I_6fusion15FusionCallbacksIS1M_NS1S_17LinearCombinationISJ_fSJ_fLNS_15FloatRoundStyleE2EEES1O_S1R_JEEENS4_5SM1004TMEM4LOAD26SM100_TMEM_LOAD_32dp32b16xENS4_13SM90_TMA_LOADENS16_INS17_ILi0ELi4ELi3EEES1A_NSX_INS5_IJS1B_NSA_ILi16EEEEEENS5_IJS24_SC_EEEEEEENS4_39AutoVectorizingCopyWithAssumedAlignmentILi128EEENS4_14SM90_TMA_STOREES28_S2A_S2A_EEEvvEEEEvNT_6ParamsE --------------------------
	.section	.nv.info._ZN7cutlass13device_kernelINS_4gemm6kernel13GemmUniversalIN4cute5tupleIJiiiiEEENS1_10collective13CollectiveMmaINS1_35MainloopSm100TmaUmmaWarpSpecializedILi13ELi2ELi2ENS5_IJNS4_1CILi2EEENSA_ILi1EEESC_EEEEENS5_IJNSA_ILi256EEENSA_ILi176EEENSA_ILi64EEEEEENS_12float_e4m3_tENS5_IJlSC_lEEESJ_SK_NS4_8TiledMMAINS4_8MMA_AtomIJNS4_10MMA_TraitsINS4_25SM100_MMA_F8F6F4_2x1SM_SSEJSJ_SJ_fSF_SG_NS4_17integral_constantINS4_4UMMA5MajorELSR_0EEESS_NSP_INSQ_7ScaleInELST_0EEESU_EEEEEENS4_6LayoutINS5_IJSC_SC_SC_EEENS5_IJNSA_ILi0EEESZ_SZ_EEEEENS5_IJNS4_10UnderscoreES12_S12_EEEEENS4_18SM100_TMA_2SM_LOADENS4_14ComposedLayoutINS4_7SwizzleILi2ELi4ELi3EEENS4_18smem_ptr_flag_bitsILi8EEENSX_INS5_IJNSA_ILi8EEESH_EEENS5_IJSH_SC_EEEEEEEvNS4_8identityES15_S1F_vS1G_EENS_8epilogue10collective18CollectiveEpilogueINS1I_23Sm100TmaWarpSpecializedILi1ELi1ELi176ELb0ELb0EEEJNS5_IJNSA_ILi128EEESG_SH_EEENS5_IJNSX_IS1N_SC_EENSX_ISG_SC_EEEEESJ_SK_SJ_SK_NS1I_6fusion15FusionCallbacksIS1M_NS1S_17LinearCombinationISJ_fSJ_fLNS_15FloatRoundStyleE2EEES1O_S1R_JEEENS4_5SM1004TMEM4LOAD26SM100_TMEM_LOAD_32dp32b16xENS4_13SM90_TMA_LOADENS16_INS17_ILi0ELi4ELi3EEES1A_NSX_INS5_IJS1B_NSA_ILi16EEEEEENS5_IJS24_SC_EEEEEEENS4_39AutoVectorizingCopyWithAssumedAlignmentILi128EEENS4_14SM90_TMA_STOREES28_S2A_S2A_EEEvvEEEEvNT_6ParamsE,"",@"SHT_CUDA_INFO"
	.sectionflags	@""
	.align	4


	//----- nvinfo : EIATTR_CUDA_API_VERSION
	.align		4
        /*0000*/ 	.byte	0x04, 0x37
        /*0002*/ 	.short	(.L_28 - .L_27)
.L_27:
        /*0004*/ 	.word	0x00000082


	//----- nvinfo : EIATTR_KPARAM_INFO
	.align		4
.L_28:
        /*0008*/ 	.byte	0x04, 0x17
        /*000a*/ 	.short	(.L_30 - .L_29)
.L_29:
        /*000c*/ 	.word	0x00000000
        /*0010*/ 	.short	0x0000
        /*0012*/ 	.short	0x0000
        /*0014*/ 	.byte	0x00, 0xf0, 0x01, 0x20


	//----- nvinfo : EIATTR_AT_ENTRY_FRAGMENTS
	.align		4
.L_30:
        /*0018*/ 	.byte	0x04, 0x4f
        /*001a*/ 	.short	(.L_32 - .L_31)


	//   ....[0]....
.L_31:
        /*001c*/ 	.word	0x00000007


	//----- nvinfo : EIATTR_RESERVED_SMEM_USED
	.align		4
.L_32:
        /*0020*/ 	.byte	0x01, 0x41
	.zero		2


	//----- nvinfo : EIATTR_SPARSE_MMA_MASK
	.align		4
        /*0024*/ 	.byte	0x03, 0x50
        /*0026*/ 	.short	0x0000


	//----- nvinfo : EIATTR_TCGEN05_2CTA_USED
	.align		4
        /*0028*/ 	.byte	0x01, 0x52
	.zero		2


	//----- nvinfo : EIATTR_MAXREG_COUNT
	.align		4
        /*002c*/ 	.byte	0x03, 0x1b
        /*002e*/ 	.short	0x00ff


	//----- nvinfo : EIATTR_NUM_BARRIERS
	.align		4
        /*0030*/ 	.byte	0x02, 0x4c
        /*0032*/ 	.byte	0x07
	.zero		1


	//----- nvinfo : EIATTR_EXTERNS
	.align		4
        /*0034*/ 	.byte	0x04, 0x0f
        /*0036*/ 	.short	(.L_34 - .L_33)


	//   ....[0]....
	.align		4
.L_33:
        /*0038*/ 	.word	index@(__assertfail)


	//----- nvinfo : EIATTR_ANNOTATIONS
	.align		4
.L_34:
        /*003c*/ 	.byte	0x04, 0x55
        /*003e*/ 	.short	(.L_36 - .L_35)


	//   ....[0]....
.L_35:
        /*0040*/ 	.word	0x00000001
        /*0044*/ 	.byte	0xf0, 0x00, 0x00, 0x00, 0x01, 0x00, 0x00, 0x00, 0x90, 0x01, 0x00, 0x00, 0x01, 0x00, 0x00, 0x00
        /* <DEDUP_REMOVED lines=63> */
        /*0444*/ 	.byte	0xa0, 0xb5, 0x00, 0x00


	//----- nvinfo : EIATTR_MERCURY_ISA_VERSION
	.align		4
.L_36:
        /*0448*/ 	.byte	0x03, 0x5f
        /*044a*/ 	.short	0x0101


	//----- nvinfo : EIATTR_INT_WARP_WIDE_INSTR_OFFSETS
	.align		4
        /*044c*/ 	.byte	0x04, 0x31
        /*044e*/ 	.short	(.L_38 - .L_37)


	//   ....[0]....
.L_37:
        /*0450*/ 	.word	0x00000e20


	//   ....[1]....
        /*0454*/ 	.word	0x00000ec0


	//   ....[2]....
        /*0458*/ 	.word	0x000044b0


	//   ....[3]....
        /*045c*/ 	.word	0x000044d0


	//   ....[4]....
        /*0460*/ 	.word	0x00004500


	//   ....[5]....
        /*0464*/ 	.word	0x000050c0


	//   ....[6]....
        /*0468*/ 	.word	0x00005150


	//   ....[7]....
        /*046c*/ 	.word	0x000051b0


	//   ....[8]....
        /*0470*/ 	.word	0x00005210


	//   ....[9]....
        /*0474*/ 	.word	0x00005270


	//   ....[10]....
        /*0478*/ 	.word	0x000052d0


	//   ....[11]....
        /*047c*/ 	.word	0x00005350


	//   ....[12]....
        /*0480*/ 	.word	0x00005390


	//   ....[13]....
        /*0484*/ 	.word	0x000053b0


	//   ....[14]....
        /*0488*/ 	.word	0x000053d0


	//   ....[15]....
        /*048c*/ 	.word	0x00005460


	//   ....[16]....
        /*0490*/ 	.word	0x00005490


	//----- nvinfo : EIATTR_COOP_GROUP_MASK_REGIDS
	.align		4
.L_38:
        /*0494*/ 	.byte	0x04, 0x29
        /*0496*/ 	.short	(.L_40 - .L_39)


	//   ....[0]....
.L_39:
        /*0498*/ 	.word	0xffffffff


	//   ....[1]....
        /*049c*/ 	.word	0xffffffff


	//   ....[2]....
        /*04a0*/ 	.word	0xffffffff


	//   ....[3]....
        /*04a4*/ 	.word	0xffffffff


	//   ....[4]....
        /*04a8*/ 	.word	0xffffffff


	//   ....[5]....
        /*04ac*/ 	.word	0xffffffff


	//   ....[6]....
        /*04b0*/ 	.word	0xffffffff


	//   ....[7]....
        /*04b4*/ 	.word	0xffffffff


	//   ....[8]....
        /*04b8*/ 	.word	0xffffffff


	//   ....[9]....
        /*04bc*/ 	.word	0xffffffff


	//   ....[10]....
        /*04c0*/ 	.word	0xffffffff


	//   ....[11]....
        /*04c4*/ 	.word	0xffffffff


	//   ....[12]....
        /*04c8*/ 	.word	0xffffffff


	//   ....[13]....
        /*04cc*/ 	.word	0xffffffff


	//----- nvinfo : EIATTR_COOP_GROUP_INSTR_OFFSETS
	.align		4
.L_40:
        /*04d0*/ 	.byte	0x04, 0x28
        /*04d2*/ 	.short	(.L_42 - .L_41)


	//   ....[0]....
.L_41:
        /*04d4*/ 	.word	0x000000c0


	//   ....[1]....
        /*04d8*/ 	.word	0x00000560


	//   ....[2]....
        /*04dc*/ 	.word	0x00000830


	//   ....[3]....
        /*04e0*/ 	.word	0x00000960


	//   ....[4]....
        /*04e4*/ 	.word	0x00000a50


	//   ....[5]....
        /*04e8*/ 	.word	0x00000bb0


	//   ....[6]....
        /*04ec*/ 	.word	0x00000d00


	//   ....[7]....
        /*04f0*/ 	.word	0x00000f40


	//   ....[8]....
        /*04f4*/ 	.word	0x00002150


	//   ....[9]....
        /*04f8*/ 	.word	0x00003490


	//   ....[10]....
        /*04fc*/ 	.word	0x00003960


	//   ....[11]....
        /*0500*/ 	.word	0x00003990


	//   ....[12]....
        /*0504*/ 	.word	0x000043c0


	//   ....[13]....
        /*0508*/ 	.word	0x000045c0


	//----- nvinfo : EIATTR_VRC_CTA_INIT_COUNT
	.align		4
.L_42:
        /*050c*/ 	.byte	0x02, 0x4a
        /*050e*/ 	.byte	0x80
	.zero		1


	//----- nvinfo : EIATTR_SYSCALL_OFFSETS
	.align		4
        /*0510*/ 	.byte	0x04, 0x46
        /*0512*/ 	.short	(.L_44 - .L_43)


	//   ....[0]....
.L_43:
        /*0514*/ 	.word	0x00006ad0


	//   ....[1]....
        /*0518*/ 	.word	0x00006c40


	//   ....[2]....
        /*051c*/ 	.word	0x00006db0


	//   ....[3]....
        /*0520*/ 	.word	0x00006f20


	//   ....[4]....
        /*0524*/ 	.word	0x00007090


	//   ....[5]....
        /*0528*/ 	.word	0x00007200


	//   ....[6]....
        /*052c*/ 	.word	0x00007370


	//   ....[7]....
        /*0530*/ 	.word	0x000074e0


	//   ....[8]....
        /*0534*/ 	.word	0x00007650


	//   ....[9]....
        /*0538*/ 	.word	0x000077c0


	//   ....[10]....
        /*053c*/ 	.word	0x00007940


	//----- nvinfo : EIATTR_MBARRIER_INSTR_OFFSETS
	.align		4
.L_44:
        /*0540*/ 	.byte	0x04, 0x39
        /*0542*/ 	.short	(.L_46 - .L_45)


	//   ....[0]....
.L_45:
        /*0544*/ 	.word	0x00000670
        /*0548*/ 	.word	0x000000ff
        /*054c*/ 	.word	0x00000000
        /*0550*/ 	.short	0x0100
        /*0552*/ 	.byte	0x07
	.zero		1


	//   ....[1]....
        /*0554*/ 	.word	0x00000680
        /*0558*/ 	.word	0x000000ff
        /*055c*/ 	.word	0x00000068
        /*0560*/ 	.short	0x0100
        /*0562*/ 	.byte	0x07
	.zero		1


	//   ....[2]....
        /*0564*/ 	.word	0x00000690
        /*0568*/ 	.word	0x000000ff
        /*056c*/ 	.word	0x00000008
        /*0570*/ 	.short	0x0100
        /*0572*/ 	.byte	0x07
	.zero		1


	//   ....[3]....
        /*0574*/ 	.word	0x000006a0
        /*0578*/ 	.word	0x000000ff
        /*057c*/ 	.word	0x00000070
        /*0580*/ 	.short	0x0100
        /*0582*/ 	.byte	0x07
	.zero		1


	//   ....[4]....
        /*0584*/ 	.word	0x000006b0
        /*0588*/ 	.word	0x000000ff
        /*058c*/ 	.word	0x00000010
        /*0590*/ 	.short	0x0100
        /*0592*/ 	.byte	0x07
	.zero		1


	//   ....[5]....
        /*0594*/ 	.word	0x000006c0
        /*0598*/ 	.word	0x000000ff
        /*059c*/ 	.word	0x00000078
        /*05a0*/ 	.short	0x0100
        /*05a2*/ 	.byte	0x07
	.zero		1


	//   ....[6]....
        /*05a4*/ 	.word	0x000006d0
        /*05a8*/ 	.word	0x000000ff
        /*05ac*/ 	.word	0x00000018
        /*05b0*/ 	.short	0x0100
        /*05b2*/ 	.byte	0x07
	.zero		1


	//   ....[7]....
        /*05b4*/ 	.word	0x000006e0
        /*05b8*/ 	.word	0x000000ff
        /*05bc*/ 	.word	0x00000080
        /*05c0*/ 	.short	0x0100
        /*05c2*/ 	.byte	0x07
	.zero		1


	//   ....[8]....
        /*05c4*/ 	.word	0x000006f0
        /*05c8*/ 	.word	0x000000ff
        /*05cc*/ 	.word	0x00000020
        /*05d0*/ 	.short	0x0100
        /*05d2*/ 	.byte	0x07
	.zero		1


	//   ....[9]....
        /*05d4*/ 	.word	0x00000700
        /*05d8*/ 	.word	0x000000ff
        /*05dc*/ 	.word	0x00000088
        /*05e0*/ 	.short	0x0100
        /*05e2*/ 	.byte	0x07
	.zero		1


	//   ....[10]....
        /*05e4*/ 	.word	0x00000710
        /*05e8*/ 	.word	0x000000ff
        /*05ec*/ 	.word	0x00000028
        /*05f0*/ 	.short	0x0100
        /*05f2*/ 	.byte	0x07
	.zero		1


	//   ....[11]....
        /*05f4*/ 	.word	0x00000720
        /*05f8*/ 	.word	0x000000ff
        /*05fc*/ 	.word	0x00000090
        /*0600*/ 	.short	0x0100
        /*0602*/ 	.byte	0x07
	.zero		1


	//   ....[12]....
        /*0604*/ 	.word	0x00000730
        /*0608*/ 	.word	0x000000ff
        /*060c*/ 	.word	0x00000030
        /*0610*/ 	.short	0x0100
        /*0612*/ 	.byte	0x07
	.zero		1


	//   ....[13]....
        /*0614*/ 	.word	0x00000740
        /*0618*/ 	.word	0x000000ff
        /*061c*/ 	.word	0x00000098
        /*0620*/ 	.short	0x0100
        /*0622*/ 	.byte	0x07
	.zero		1


	//   ....[14]....
        /*0624*/ 	.word	0x00000750
        /*0628*/ 	.word	0x000000ff
        /*062c*/ 	.word	0x00000038
        /*0630*/ 	.short	0x0100
        /*0632*/ 	.byte	0x07
	.zero		1


	//   ....[15]....
        /*0634*/ 	.word	0x00000760
        /*0638*/ 	.word	0x000000ff
        /*063c*/ 	.word	0x000000a0
        /*0640*/ 	.short	0x0100
        /*0642*/ 	.byte	0x07
	.zero		1


	//   ....[16]....
        /*0644*/ 	.word	0x00000770
        /*0648*/ 	.word	0x000000ff
        /*064c*/ 	.word	0x00000040
        /*0650*/ 	.short	0x0100
        /*0652*/ 	.byte	0x07
	.zero		1


	//   ....[17]....
        /*0654*/ 	.word	0x00000780
        /*0658*/ 	.word	0x000000ff
        /*065c*/ 	.word	0x000000a8
        /*0660*/ 	.short	0x0100
        /*0662*/ 	.byte	0x07
	.zero		1


	//   ....[18]....
        /*0664*/ 	.word	0x00000790
        /*0668*/ 	.word	0x000000ff
        /*066c*/ 	.word	0x00000048
        /*0670*/ 	.short	0x0100
        /*0672*/ 	.byte	0x07
	.zero		1


	//   ....[19]....
        /*0674*/ 	.word	0x000007a0
        /*0678*/ 	.word	0x000000ff
        /*067c*/ 	.word	0x000000b0
        /*0680*/ 	.short	0x0100
        /*0682*/ 	.byte	0x07
	.zero		1


	//   ....[20]....
        /*0684*/ 	.word	0x000007b0
        /*0688*/ 	.word	0x000000ff
        /*068c*/ 	.word	0x00000050
        /*0690*/ 	.short	0x0100
        /*0692*/ 	.byte	0x07
	.zero		1


	//   ....[21]....
        /*0694*/ 	.word	0x000007c0
        /*0698*/ 	.word	0x000000ff
        /*069c*/ 	.word	0x000000b8
        /*06a0*/ 	.short	0x0100
        /*06a2*/ 	.byte	0x07
	.zero		1


	//   ....[22]....
        /*06a4*/ 	.word	0x000007d0
        /*06a8*/ 	.word	0x000000ff
        /*06ac*/ 	.word	0x00000058
        /*06b0*/ 	.short	0x0100
        /*06b2*/ 	.byte	0x07
	.zero		1


	//   ....[23]....
        /*06b4*/ 	.word	0x000007e0
        /*06b8*/ 	.word	0x000000ff
        /*06bc*/ 	.word	0x000000c0
        /*06c0*/ 	.short	0x0100
        /*06c2*/ 	.byte	0x07
	.zero		1


	//   ....[24]....
        /*06c4*/ 	.word	0x000007f0
        /*06c8*/ 	.word	0x000000ff
        /*06cc*/ 	.word	0x00000060
        /*06d0*/ 	.short	0x0100
        /*06d2*/ 	.byte	0x07
	.zero		1


	//   ....[25]....
        /*06d4*/ 	.word	0x00000800
        /*06d8*/ 	.word	0x000000ff
        /*06dc*/ 	.word	0x000000c8
        /*06e0*/ 	.short	0x0100
        /*06e2*/ 	.byte	0x07
	.zero		1


	//   ....[26]....
        /*06e4*/ 	.word	0x00000930
        /*06e8*/ 	.word	0x000000ff
        /*06ec*/ 	.word	0x000000d0
        /*06f0*/ 	.short	0x0100
        /*06f2*/ 	.byte	0x08
	.zero		1


	//   ....[27]....
        /*06f4*/ 	.word	0x00000940
        /*06f8*/ 	.word	0x000000ff
        /*06fc*/ 	.word	0x000000d8
        /*0700*/ 	.short	0x0100
        /*0702*/ 	.byte	0x08
	.zero		1


	//   ....[28]....
        /*0704*/ 	.word	0x00000a20
        /*0708*/ 	.word	0x000000ff
        /*070c*/ 	.word	0x000000e0
        /*0710*/ 	.short	0x0100
        /*0712*/ 	.byte	0x07
	.zero		1


	//   ....[29]....
        /*0714*/ 	.word	0x00000a30
        /*0718*/ 	.word	0x000000ff
        /*071c*/ 	.word	0x000000e8
        /*0720*/ 	.short	0x0100
        /*0722*/ 	.byte	0x07
	.zero		1


	//   ....[30]....
        /*0724*/ 	.word	0x00000b60
        /*0728*/ 	.word	0x000000ff
        /*072c*/ 	.word	0x000000f0
        /*0730*/ 	.short	0x0100
        /*0732*/ 	.byte	0x07
	.zero		1


	//   ....[31]....
        /*0734*/ 	.word	0x00000b70
        /*0738*/ 	.word	0x000000ff
        /*073c*/ 	.word	0x00000100
        /*0740*/ 	.short	0x0100
        /*0742*/ 	.byte	0x07
	.zero		1


	//   ....[32]....
        /*0744*/ 	.word	0x00000b80
        /*0748*/ 	.word	0x000000ff
        /*074c*/ 	.word	0x000000f8
        /*0750*/ 	.short	0x0100
        /*0752*/ 	.byte	0x07
	.zero		1


	//   ....[33]....
        /*0754*/ 	.word	0x00000b90
        /*0758*/ 	.word	0x000000ff
        /*075c*/ 	.word	0x00000108
        /*0760*/ 	.short	0x0100
        /*0762*/ 	.byte	0x07
	.zero		1


	//   ....[34]....
        /*0764*/ 	.word	0x00000cb0
        /*0768*/ 	.word	0x000000ff
        /*076c*/ 	.word	0x00000110
        /*0770*/ 	.short	0x0100
        /*0772*/ 	.byte	0x08
	.zero		1


	//   ....[35]....
        /*0774*/ 	.word	0x00000cc0
        /*0778*/ 	.word	0x000000ff
        /*077c*/ 	.word	0x00000120
        /*0780*/ 	.short	0x0100
        /*0782*/ 	.byte	0x08
	.zero		1


	//   ....[36]....
        /*0784*/ 	.word	0x00000cd0
        /*0788*/ 	.word	0x000000ff
        /*078c*/ 	.word	0x00000118
        /*0790*/ 	.short	0x0100
        /*0792*/ 	.byte	0x08
	.zero		1


	//   ....[37]....
        /*0794*/ 	.word	0x00000ce0
        /*0798*/ 	.word	0x000000ff
        /*079c*/ 	.word	0x00000128
        /*07a0*/ 	.short	0x0100
        /*07a2*/ 	.byte	0x08
	.zero		1


	//   ....[38]....
        /*07a4*/ 	.word	0x00000dd0
        /*07a8*/ 	.word	0x000000ff
        /*07ac*/ 	.word	0x00000130
        /*07b0*/ 	.short	0x0100
        /*07b2*/ 	.byte	0x07
	.zero		1


	//   ....[39]....
        /*07b4*/ 	.word	0x00000de0
        /*07b8*/ 	.word	0x000000ff
        /*07bc*/ 	.word	0x00000140
        /*07c0*/ 	.short	0x0100
        /*07c2*/ 	.byte	0x07
	.zero		1


	//   ....[40]....
        /*07c4*/ 	.word	0x00000df0
        /*07c8*/ 	.word	0x000000ff
        /*07cc*/ 	.word	0x00000138
        /*07d0*/ 	.short	0x0100
        /*07d2*/ 	.byte	0x07
	.zero		1


	//   ....[41]....
        /*07d4*/ 	.word	0x00000e00
        /*07d8*/ 	.word	0x000000ff
        /*07dc*/ 	.word	0x00000148
        /*07e0*/ 	.short	0x0100
        /*07e2*/ 	.byte	0x07
	.zero		1


	//   ....[42]....
        /*07e4*/ 	.word	0x00000f00
        /*07e8*/ 	.word	0x000000ff
        /*07ec*/ 	.word	0x00000150
        /*07f0*/ 	.short	0x0100
        /*07f2*/ 	.byte	0x06
	.zero		1


	//   ....[43]....
        /*07f4*/ 	.word	0x00001980
        /*07f8*/ 	.word	0x00000003
        /*07fc*/ 	.word	0x00000140
        /*0800*/ 	.short	0x010a
        /*0802*/ 	.byte	0xff
	.zero		1


	//   ....[44]....
        /*0804*/ 	.word	0x000019b0
        /*0808*/ 	.word	0x00000003
        /*080c*/ 	.word	0x00000130
        /*0810*/ 	.short	0x0101
        /*0812*/ 	.byte	0xff
	.zero		1


	//   ....[45]....
        /*0814*/ 	.word	0x00001a90
        /*0818*/ 	.word	0x000000ff
        /*081c*/ 	.word	0x00000068
        /*0820*/ 	.short	0x010a
        /*0822*/ 	.byte	0x06
	.zero		1


	//   ....[46]....
        /*0824*/ 	.word	0x00001b50
        /*0828*/ 	.word	0x000000ff
        /*082c*/ 	.word	0x00000068
        /*0830*/ 	.short	0x010a
        /*0832*/ 	.byte	0x21
	.zero		1


	//   ....[47]....
        /*0834*/ 	.word	0x00001d00
        /*0838*/ 	.word	0x000000ff
        /*083c*/ 	.word	0x00000068
        /*0840*/ 	.short	0x010a
        /*0842*/ 	.byte	0x08
	.zero		1


	//   ....[48]....
        /*0844*/ 	.word	0x00001e00
        /*0848*/ 	.word	0x000000ff
        /*084c*/ 	.word	0x000000e8
        /*0850*/ 	.short	0x0101
        /*0852*/ 	.byte	0x04
	.zero		1


	//   ....[49]....
        /*0854*/ 	.word	0x00001e20
        /*0858*/ 	.word	0x000000ff
        /*085c*/ 	.word	0x00000068
        /*0860*/ 	.short	0x010a
        /*0862*/ 	.byte	0x06
	.zero		1


	//   ....[50]....
        /*0864*/ 	.word	0x00001ea0
        /*0868*/ 	.word	0x000000ff
        /*086c*/ 	.word	0x00000068
        /*0870*/ 	.short	0x010a
        /*0872*/ 	.byte	0x11
	.zero		1


	//   ....[51]....
        /*0874*/ 	.word	0x00002030
        /*0878*/ 	.word	0x000000ff
        /*087c*/ 	.word	0x00000068
        /*0880*/ 	.short	0x010a
        /*0882*/ 	.byte	0x08
	.zero		1


	//   ....[52]....
        /*0884*/ 	.word	0x00002180
        /*0888*/ 	.word	0x00000003
        /*088c*/ 	.word	0x000000f0
        /*0890*/ 	.short	0x010a
        /*0892*/ 	.byte	0xff
	.zero		1


	//   ....[53]....
        /*0894*/ 	.word	0x000022d0
        /*0898*/ 	.word	0x00000000
        /*089c*/ 	.word	0x00000000
        /*08a0*/ 	.short	0x0101
        /*08a2*/ 	.byte	0xff
	.zero		1


	//   ....[54]....
        /*08a4*/ 	.word	0x00002800
        /*08a8*/ 	.word	0x000000ff
        /*08ac*/ 	.word	0x00000000
        /*08b0*/ 	.short	0x010a
        /*08b2*/ 	.byte	0x05
	.zero		1


	//   ....[55]....
        /*08b4*/ 	.word	0x00002890
        /*08b8*/ 	.word	0x000000ff
        /*08bc*/ 	.word	0x00000000
        /*08c0*/ 	.short	0x010a
        /*08c2*/ 	.byte	0x05
	.zero		1


	//   ....[56]....
        /*08c4*/ 	.word	0x00002920
        /*08c8*/ 	.word	0x000000ff
        /*08cc*/ 	.word	0x00000000
        /*08d0*/ 	.short	0x010a
        /*08d2*/ 	.byte	0x05
	.zero		1


	//   ....[57]....
        /*08d4*/ 	.word	0x000029b0
        /*08d8*/ 	.word	0x000000ff
        /*08dc*/ 	.word	0x00000000
        /*08e0*/ 	.short	0x010a
        /*08e2*/ 	.byte	0x05
	.zero		1


	//   ....[58]....
        /*08e4*/ 	.word	0x00002a40
        /*08e8*/ 	.word	0x000000ff
        /*08ec*/ 	.word	0x00000000
        /*08f0*/ 	.short	0x010a
        /*08f2*/ 	.byte	0x05
	.zero		1


	//   ....[59]....
        /*08f4*/ 	.word	0x00002ad0
        /*08f8*/ 	.word	0x000000ff
        /*08fc*/ 	.word	0x00000000
        /*0900*/ 	.short	0x010a
        /*0902*/ 	.byte	0x05
	.zero		1


	//   ....[60]....
        /*0904*/ 	.word	0x00002b60
        /*0908*/ 	.word	0x000000ff
        /*090c*/ 	.word	0x00000000
        /*0910*/ 	.short	0x010a
        /*0912*/ 	.byte	0x05
	.zero		1


	//   ....[61]....
        /*0914*/ 	.word	0x00002bf0
        /*0918*/ 	.word	0x000000ff
        /*091c*/ 	.word	0x00000000
        /*0920*/ 	.short	0x010a
        /*0922*/ 	.byte	0x05
	.zero		1


	//   ....[62]....
        /*0924*/ 	.word	0x00002c80
        /*0928*/ 	.word	0x000000ff
        /*092c*/ 	.word	0x00000000
        /*0930*/ 	.short	0x010a
        /*0932*/ 	.byte	0x05
	.zero		1


	//   ....[63]....
        /*0934*/ 	.word	0x00002d10
        /*0938*/ 	.word	0x000000ff
        /*093c*/ 	.word	0x00000000
        /*0940*/ 	.short	0x010a
        /*0942*/ 	.byte	0x05
	.zero		1


	//   ....[64]....
        /*0944*/ 	.word	0x00002da0
        /*0948*/ 	.word	0x000000ff
        /*094c*/ 	.word	0x00000000
        /*0950*/ 	.short	0x010a
        /*0952*/ 	.byte	0x05
	.zero		1


	//   ....[65]....
        /*0954*/ 	.word	0x00002e30
        /*0958*/ 	.word	0x000000ff
        /*095c*/ 	.word	0x00000000
        /*0960*/ 	.short	0x010a
        /*0962*/ 	.byte	0x05
	.zero		1


	//   ....[66]....
        /*0964*/ 	.word	0x00002ed0
        /*0968*/ 	.word	0x00000000
        /*096c*/ 	.word	0x00000000
        /*0970*/ 	.short	0x010a
        /*0972*/ 	.byte	0xff
	.zero		1


	//   ....[67]....
        /*0974*/ 	.word	0x00002ff0
        /*0978*/ 	.word	0x00000002
        /*097c*/ 	.word	0x00000130
        /*0980*/ 	.short	0x010a
        /*0982*/ 	.byte	0xff
	.zero		1


	//   ....[68]....
        /*0984*/ 	.word	0x00003050
        /*0988*/ 	.word	0x00000004
        /*098c*/ 	.word	0x00000000
        /*0990*/ 	.short	0x0101
        /*0992*/ 	.byte	0xff
	.zero		1


	//   ....[69]....
        /*0994*/ 	.word	0x00003070
        /*0998*/ 	.word	0x000000ff
        /*099c*/ 	.word	0x00000100
        /*09a0*/ 	.short	0x010a
        /*09a2*/ 	.byte	0x05
	.zero		1


	//   ....[70]....
        /*09a4*/ 	.word	0x00003190
        /*09a8*/ 	.word	0x00000002
        /*09ac*/ 	.word	0x000000f0
        /*09b0*/ 	.short	0x010a
        /*09b2*/ 	.byte	0xff
	.zero		1


	//   ....[71]....
        /*09b4*/ 	.word	0x000032a0
        /*09b8*/ 	.word	0x00000002
        /*09bc*/ 	.word	0x00000000
        /*09c0*/ 	.short	0x0101
        /*09c2*/ 	.byte	0xff
	.zero		1


	//   ....[72]....
        /*09c4*/ 	.word	0x00003330
        /*09c8*/ 	.word	0x000000ff
        /*09cc*/ 	.word	0x00000100
        /*09d0*/ 	.short	0x0106
        /*09d2*/ 	.byte	0x05
	.zero		1


	//   ....[73]....
        /*09d4*/ 	.word	0x00003350
        /*09d8*/ 	.word	0x000000ff
        /*09dc*/ 	.word	0x00000100
        /*09e0*/ 	.short	0x010a
        /*09e2*/ 	.byte	0x05
	.zero		1


	//   ....[74]....
        /*09e4*/ 	.word	0x000033e0
        /*09e8*/ 	.word	0x000000ff
        /*09ec*/ 	.word	0x00000100
        /*09f0*/ 	.short	0x0106
        /*09f2*/ 	.byte	0x04
	.zero		1


	//   ....[75]....
        /*09f4*/ 	.word	0x00003420
        /*09f8*/ 	.word	0x00000000
        /*09fc*/ 	.word	0x00000100
        /*0a00*/ 	.short	0x010a
        /*0a02*/ 	.byte	0xff
	.zero		1


	//   ....[76]....
        /*0a04*/ 	.word	0x00003660
        /*0a08*/ 	.word	0x000000ff
        /*0a0c*/ 	.word	0x00000008
        /*0a10*/ 	.short	0x010a
        /*0a12*/ 	.byte	0x04
	.zero		1


	//   ....[77]....
        /*0a14*/ 	.word	0x00003680
        /*0a18*/ 	.word	0x000000ff
        /*0a1c*/ 	.word	0x00000008
        /*0a20*/ 	.short	0x010a
        /*0a22*/ 	.byte	0x04
	.zero		1


	//   ....[78]....
        /*0a24*/ 	.word	0x00003810
        /*0a28*/ 	.word	0x000000ff
        /*0a2c*/ 	.word	0x00000008
        /*0a30*/ 	.short	0x010a
        /*0a32*/ 	.byte	0x04
	.zero		1


	//   ....[79]....
        /*0a34*/ 	.word	0x00003830
        /*0a38*/ 	.word	0x000000ff
        /*0a3c*/ 	.word	0x00000008
        /*0a40*/ 	.short	0x010a
        /*0a42*/ 	.byte	0x04
	.zero		1


	//   ....[80]....
        /*0a44*/ 	.word	0x000038f0
        /*0a48*/ 	.word	0x000000ff
        /*0a4c*/ 	.word	0x00000000
        /*0a50*/ 	.short	0x0101
        /*0a52*/ 	.byte	0x05
	.zero		1


	//   ....[81]....
        /*0a54*/ 	.word	0x00003bf0
        /*0a58*/ 	.word	0x00000000
        /*0a5c*/ 	.word	0x000000f0
        /*0a60*/ 	.short	0x010a
        /*0a62*/ 	.byte	0xff
	.zero		1


	//   ....[82]....
        /*0a64*/ 	.word	0x00003cb0
        /*0a68*/ 	.word	0x00000000
        /*0a6c*/ 	.word	0x00000000
        /*0a70*/ 	.short	0x0101
        /*0a72*/ 	.byte	0xff
	.zero		1


	//   ....[83]....
        /*0a74*/ 	.word	0x00003d60
        /*0a78*/ 	.word	0x000000ff
        /*0a7c*/ 	.word	0x00000000
        /*0a80*/ 	.short	0x010a
        /*0a82*/ 	.byte	0x05
	.zero		1


	//   ....[84]....
        /*0a84*/ 	.word	0x00003d70
        /*0a88*/ 	.word	0x000000ff
        /*0a8c*/ 	.word	0x00000120
        /*0a90*/ 	.short	0x010a
        /*0a92*/ 	.byte	0x13
	.zero		1


	//   ....[85]....
        /*0a94*/ 	.word	0x00003e20
        /*0a98*/ 	.word	0x000000ff
        /*0a9c*/ 	.word	0x00000000
        /*0aa0*/ 	.short	0x010a
        /*0aa2*/ 	.byte	0x07
	.zero		1


	//   ....[86]....
        /*0aa4*/ 	.word	0x00003f60
        /*0aa8*/ 	.word	0x000000ff
        /*0aac*/ 	.word	0x00000000
        /*0ab0*/ 	.short	0x010a
        /*0ab2*/ 	.byte	0x1a
	.zero		1


	//   ....[87]....
        /*0ab4*/ 	.word	0x000041c0
        /*0ab8*/ 	.word	0x000000ff
        /*0abc*/ 	.word	0x00000000
        /*0ac0*/ 	.short	0x010a
        /*0ac2*/ 	.byte	0x05
	.zero		1


	//   ....[88]....
        /*0ac4*/ 	.word	0x00004260
        /*0ac8*/ 	.word	0x00000000
        /*0acc*/ 	.word	0x00000000
        /*0ad0*/ 	.short	0x010a
        /*0ad2*/ 	.byte	0xff
	.zero		1


	//   ....[89]....
        /*0ad4*/ 	.word	0x000042a0
        /*0ad8*/ 	.word	0x00000000
        /*0adc*/ 	.word	0x00000000
        /*0ae0*/ 	.short	0x010a
        /*0ae2*/ 	.byte	0xff
	.zero		1


	//   ....[90]....
        /*0ae4*/ 	.word	0x00004310
        /*0ae8*/ 	.word	0x000000ff
        /*0aec*/ 	.word	0x00000000
        /*0af0*/ 	.short	0x0101
        /*0af2*/ 	.byte	0x05
	.zero		1


	//   ....[91]....
        /*0af4*/ 	.word	0x00004350
        /*0af8*/ 	.word	0x000000ff
        /*0afc*/ 	.word	0x00000150
        /*0b00*/ 	.short	0x010a
        /*0b02*/ 	.byte	0x09
	.zero		1


	//   ....[92]....
        /*0b04*/ 	.word	0x000043b0
        /*0b08*/ 	.word	0x000000ff
        /*0b0c*/ 	.word	0x00000000
        /*0b10*/ 	.short	0x0101
        /*0b12*/ 	.byte	0x05
	.zero		1


	//   ....[93]....
        /*0b14*/ 	.word	0x00004830
        /*0b18*/ 	.word	0x00000003
        /*0b1c*/ 	.word	0x000000f0
        /*0b20*/ 	.short	0x010a
        /*0b22*/ 	.byte	0xff
	.zero		1


	//   ....[94]....
        /*0b24*/ 	.word	0x000049a0
        /*0b28*/ 	.word	0x00000000
        /*0b2c*/ 	.word	0x00000000
        /*0b30*/ 	.short	0x0101
        /*0b32*/ 	.byte	0xff
	.zero		1


	//   ....[95]....
        /*0b34*/ 	.word	0x00004e10
        /*0b38*/ 	.word	0x000000ff
        /*0b3c*/ 	.word	0x000000e8
        /*0b40*/ 	.short	0x010a
        /*0b42*/ 	.byte	0x1f
	.zero		1


	//   ....[96]....
        /*0b44*/ 	.word	0x00004fe0
        /*0b48*/ 	.word	0x000000ff
        /*0b4c*/ 	.word	0x000000d8
        /*0b50*/ 	.short	0x010a
        /*0b52*/ 	.byte	0x1f
	.zero		1


	//   ....[97]....
        /*0b54*/ 	.word	0x000054b0
        /*0b58*/ 	.word	0x000000ff
        /*0b5c*/ 	.word	0x000000d0
        /*0b60*/ 	.short	0x010b
        /*0b62*/ 	.byte	0x1f
	.zero		1


	//   ....[98]....
        /*0b64*/ 	.word	0x000054c0
        /*0b68*/ 	.word	0x000000ff
        /*0b6c*/ 	.word	0x00000000
        /*0b70*/ 	.short	0x0101
        /*0b72*/ 	.byte	0x27
	.zero		1


	//   ....[99]....
        /*0b74*/ 	.word	0x00005500
        /*0b78*/ 	.word	0x00000000
        /*0b7c*/ 	.word	0x000000d8
        /*0b80*/ 	.short	0x010a
        /*0b82*/ 	.byte	0xff
	.zero		1


	//   ....[100]....
        /*0b84*/ 	.word	0x000057b0
        /*0b88*/ 	.word	0x000000ff
        /*0b8c*/ 	.word	0x000000f0
        /*0b90*/ 	.short	0x010a
        /*0b92*/ 	.byte	0x04
	.zero		1


	//   ....[101]....
        /*0b94*/ 	.word	0x000058b0
        /*0b98*/ 	.word	0x000000ff
        /*0b9c*/ 	.word	0x00000000
        /*0ba0*/ 	.short	0x0101
        /*0ba2*/ 	.byte	0x04
	.zero		1


	//   ....[102]....
        /*0ba4*/ 	.word	0x000063f0
        /*0ba8*/ 	.word	0x000000ff
        /*0bac*/ 	.word	0x000000d0
        /*0bb0*/ 	.short	0x010a
        /*0bb2*/ 	.byte	0x08
	.zero		1


	//   ....[103]....
        /*0bb4*/ 	.word	0x00006430
        /*0bb8*/ 	.word	0x000000ff
        /*0bbc*/ 	.word	0x00000110
        /*0bc0*/ 	.short	0x010a
        /*0bc2*/ 	.byte	0x04
	.zero		1


	//   ....[104]....
        /*0bc4*/ 	.word	0x00006540
        /*0bc8*/ 	.word	0x000000ff
        /*0bcc*/ 	.word	0x000000d0
        /*0bd0*/ 	.short	0x010a
        /*0bd2*/ 	.byte	0x04
	.zero		1


	//   ....[105]....
        /*0bd4*/ 	.word	0x000068e0
        /*0bd8*/ 	.word	0x000000ff
        /*0bdc*/ 	.word	0x00000000
        /*0be0*/ 	.short	0x0101
        /*0be2*/ 	.byte	0x04
	.zero		1


	//   ....[106]....
        /*0be4*/ 	.word	0x000069b0
        /*0be8*/ 	.word	0x000000ff
        /*0bec*/ 	.word	0x00000110
        /*0bf0*/ 	.short	0x010a
        /*0bf2*/ 	.byte	0x04
	.zero		1


	//   ....[107]....
        /*0bf4*/ 	.word	0x00009de0
        /*0bf8*/ 	.word	0x000000ff
        /*0bfc*/ 	.word	0x00000000
        /*0c00*/ 	.short	0x0101
        /*0c02*/ 	.byte	0x05
	.zero		1


	//   ....[108]....
        /*0c04*/ 	.word	0x0000b5d0
        /*0c08*/ 	.word	0x00000003
        /*0c0c*/ 	.word	0x00000140
        /*0c10*/ 	.short	0x010a
        /*0c12*/ 	.byte	0xff
	.zero		1


	//   ....[109]....
        /*0c14*/ 	.word	0x0000b630
        /*0c18*/ 	.word	0x00000000
        /*0c1c*/ 	.word	0x00000068
        /*0c20*/ 	.short	0x010a
        /*0c22*/ 	.byte	0xff
	.zero		1


	//   ....[110]....
        /*0c24*/ 	.word	0x0000b690
        /*0c28*/ 	.word	0x00000000
        /*0c2c*/ 	.word	0x00000068
        /*0c30*/ 	.short	0x010a
        /*0c32*/ 	.byte	0xff
	.zero		1


	//   ....[111]....
        /*0c34*/ 	.word	0x0000b6e0
        /*0c38*/ 	.word	0x00000003
        /*0c3c*/ 	.word	0x000000f0
        /*0c40*/ 	.short	0x010a
        /*0c42*/ 	.byte	0xff
	.zero		1


	//   ....[112]....
        /*0c44*/ 	.word	0x0000b740
        /*0c48*/ 	.word	0x00000000
        /*0c4c*/ 	.word	0x00000000
        /*0c50*/ 	.short	0x010a
        /*0c52*/ 	.byte	0xff
	.zero		1


	//   ....[113]....
        /*0c54*/ 	.word	0x0000b7a0
        /*0c58*/ 	.word	0x00000000
        /*0c5c*/ 	.word	0x00000000
        /*0c60*/ 	.short	0x010a
        /*0c62*/ 	.byte	0xff
	.zero		1


	//   ....[114]....
        /*0c64*/ 	.word	0x0000b800
        /*0c68*/ 	.word	0x00000000
        /*0c6c*/ 	.word	0x00000000
        /*0c70*/ 	.short	0x010a
        /*0c72*/ 	.byte	0xff
	.zero		1


	//   ....[115]....
        /*0c74*/ 	.word	0x0000b860
        /*0c78*/ 	.word	0x00000000
        /*0c7c*/ 	.word	0x00000000
        /*0c80*/ 	.short	0x010a
        /*0c82*/ 	.byte	0xff
	.zero		1


	//   ....[116]....
        /*0c84*/ 	.word	0x0000b8c0
        /*0c88*/ 	.word	0x00000000
        /*0c8c*/ 	.word	0x00000000
        /*0c90*/ 	.short	0x010a
        /*0c92*/ 	.byte	0xff
	.zero		1


	//   ....[117]....
        /*0c94*/ 	.word	0x0000b920
        /*0c98*/ 	.word	0x00000000
        /*0c9c*/ 	.word	0x00000000
        /*0ca0*/ 	.short	0x010a
        /*0ca2*/ 	.byte	0xff
	.zero		1


	//   ....[118]....
        /*0ca4*/ 	.word	0x0000b980
        /*0ca8*/ 	.word	0x00000000
        /*0cac*/ 	.word	0x00000000
        /*0cb0*/ 	.short	0x010a
        /*0cb2*/ 	.byte	0xff
	.zero		1


	//   ....[119]....
        /*0cb4*/ 	.word	0x0000b9e0
        /*0cb8*/ 	.word	0x00000000
        /*0cbc*/ 	.word	0x00000000
        /*0cc0*/ 	.short	0x010a
        /*0cc2*/ 	.byte	0xff
	.zero		1


	//   ....[120]....
        /*0cc4*/ 	.word	0x0000ba40
        /*0cc8*/ 	.word	0x00000000
        /*0ccc*/ 	.word	0x00000000
        /*0cd0*/ 	.short	0x010a
        /*0cd2*/ 	.byte	0xff
	.zero		1


	//   ....[121]....
        /*0cd4*/ 	.word	0x0000baa0
        /*0cd8*/ 	.word	0x00000000
        /*0cdc*/ 	.word	0x00000000
        /*0ce0*/ 	.short	0x010a
        /*0ce2*/ 	.byte	0xff
	.zero		1


	//   ....[122]....
        /*0ce4*/ 	.word	0x0000bb00
        /*0ce8*/ 	.word	0x00000000
        /*0cec*/ 	.word	0x00000000
        /*0cf0*/ 	.short	0x010a
        /*0cf2*/ 	.byte	0xff
	.zero		1


	//   ....[123]....
        /*0cf4*/ 	.word	0x0000bb60
        /*0cf8*/ 	.word	0x00000000
        /*0cfc*/ 	.word	0x00000000
        /*0d00*/ 	.short	0x010a
        /*0d02*/ 	.byte	0xff
	.zero		1


	//   ....[124]....
        /*0d04*/ 	.word	0x0000bbb0
        /*0d08*/ 	.word	0x00000002
        /*0d0c*/ 	.word	0x00000130
        /*0d10*/ 	.short	0x010a
        /*0d12*/ 	.byte	0xff
	.zero		1


	//   ....[125]....
        /*0d14*/ 	.word	0x0000bc10
        /*0d18*/ 	.word	0x00000002
        /*0d1c*/ 	.word	0x00000100
        /*0d20*/ 	.short	0x010a
        /*0d22*/ 	.byte	0xff
	.zero		1


	//   ....[126]....
        /*0d24*/ 	.word	0x0000bc60
        /*0d28*/ 	.word	0x00000002
        /*0d2c*/ 	.word	0x000000f0
        /*0d30*/ 	.short	0x010a
        /*0d32*/ 	.byte	0xff
	.zero		1


	//   ....[127]....
        /*0d34*/ 	.word	0x0000bcc0
        /*0d38*/ 	.word	0x00000000
        /*0d3c*/ 	.word	0x00000100
        /*0d40*/ 	.short	0x010a
        /*0d42*/ 	.byte	0xff
	.zero		1


	//   ....[128]....
        /*0d44*/ 	.word	0x0000bd20
        /*0d48*/ 	.word	0x00000000
        /*0d4c*/ 	.word	0x00000008
        /*0d50*/ 	.short	0x010a
        /*0d52*/ 	.byte	0xff
	.zero		1


	//   ....[129]....
        /*0d54*/ 	.word	0x0000be10
        /*0d58*/ 	.word	0x00000000
        /*0d5c*/ 	.word	0x00000008
        /*0d60*/ 	.short	0x010a
        /*0d62*/ 	.byte	0xff
	.zero		1


	//   ....[130]....
        /*0d64*/ 	.word	0x0000be60
        /*0d68*/ 	.word	0x00000000
        /*0d6c*/ 	.word	0x000000f0
        /*0d70*/ 	.short	0x010a
        /*0d72*/ 	.byte	0xff
	.zero		1


	//   ....[131]....
        /*0d74*/ 	.word	0x0000bec0
        /*0d78*/ 	.word	0x00000000
        /*0d7c*/ 	.word	0x00000120
        /*0d80*/ 	.short	0x010a
        /*0d82*/ 	.byte	0xff
	.zero		1


	//   ....[132]....
        /*0d84*/ 	.word	0x0000bf20
        /*0d88*/ 	.word	0x00000000
        /*0d8c*/ 	.word	0x00000000
        /*0d90*/ 	.short	0x010a
        /*0d92*/ 	.byte	0xff
	.zero		1


	//   ....[133]....
        /*0d94*/ 	.word	0x0000bf80
        /*0d98*/ 	.word	0x00000000
        /*0d9c*/ 	.word	0x00000000
        /*0da0*/ 	.short	0x010a
        /*0da2*/ 	.byte	0xff
	.zero		1


	//   ....[134]....
        /*0da4*/ 	.word	0x0000bfe0
        /*0da8*/ 	.word	0x00000000
        /*0dac*/ 	.word	0x00000150
        /*0db0*/ 	.short	0x010a
        /*0db2*/ 	.byte	0xff
	.zero		1


	//   ....[135]....
        /*0db4*/ 	.word	0x0000c030
        /*0db8*/ 	.word	0x00000003
        /*0dbc*/ 	.word	0x000000f0
        /*0dc0*/ 	.short	0x010a
        /*0dc2*/ 	.byte	0xff
	.zero		1


	//   ....[136]....
        /*0dc4*/ 	.word	0x0000c090
        /*0dc8*/ 	.word	0x00000000
        /*0dcc*/ 	.word	0x000000e8
        /*0dd0*/ 	.short	0x010a
        /*0dd2*/ 	.byte	0xff
	.zero		1


	//   ....[137]....
        /*0dd4*/ 	.word	0x0000c0f0
        /*0dd8*/ 	.word	0x00000003
        /*0ddc*/ 	.word	0x000000d8
        /*0de0*/ 	.short	0x010a
        /*0de2*/ 	.byte	0xff
	.zero		1


	//   ....[138]....
        /*0de4*/ 	.word	0x0000c150
        /*0de8*/ 	.word	0x00000000
        /*0dec*/ 	.word	0x000000f0
        /*0df0*/ 	.short	0x010a
        /*0df2*/ 	.byte	0xff
	.zero		1


	//   ....[139]....
        /*0df4*/ 	.word	0x0000c1d0
        /*0df8*/ 	.word	0x00000003
        /*0dfc*/ 	.word	0x000000d0
        /*0e00*/ 	.short	0x010a
        /*0e02*/ 	.byte	0xff
	.zero		1


	//   ....[140]....
        /*0e04*/ 	.word	0x0000c250
        /*0e08*/ 	.word	0x00000003
        /*0e0c*/ 	.word	0x00000110
        /*0e10*/ 	.short	0x010a
        /*0e12*/ 	.byte	0xff
	.zero		1


	//----- nvinfo : EIATTR_NUM_MBARRIERS
	.align		4
.L_46:
        /*0e14*/ 	.byte	0x03, 0x38
        /*0e16*/ 	.short	0x002b


	//----- nvinfo : EIATTR_EXIT_INSTR_OFFSETS
	.align		4
        /*0e18*/ 	.byte	0x04, 0x1c
        /*0e1a*/ 	.short	(.L_48 - .L_47)


	//   ....[0]....
.L_47:
        /*0e1c*/ 	.word	0x00002f00


	//   ....[1]....
        /*0e20*/ 	.word	0x000033f0


	//   ....[2]....
        /*0e24*/ 	.word	0x00003450


	//   ....[3]....
        /*0e28*/ 	.word	0x000045d0


	//   ....[4]....
        /*0e2c*/ 	.word	0x00005530


	//   ....[5]....
        /*0e30*/ 	.word	0x00005570


	//   ....[6]....
        /*0e34*/ 	.word	0x0000b5c0


	//----- nvinfo : EIATTR_MAX_THREADS
	.align		4
.L_48:
        /*0e38*/ 	.byte	0x04, 0x05
        /*0e3a*/ 	.short	(.L_50 - .L_49)
.L_49:
        /*0e3c*/ 	.word	0x00000100
        /*0e40*/ 	.word	0x00000001
        /*0e44*/ 	.word	0x00000001


	//----- nvinfo : EIATTR_CRS_STACK_SIZE
	.align		4
.L_50:
        /*0e48*/ 	.byte	0x04, 0x1e
        /*0e4a*/ 	.short	(.L_52 - .L_51)
.L_51:
        /*0e4c*/ 	.word	0x00000000


	//----- nvinfo : EIATTR_CBANK_PARAM_SIZE
	.align		4
.L_52:
        /*0e50*/ 	.byte	0x03, 0x19
        /*0e52*/ 	.short	0x0800


	//----- nvinfo : EIATTR_PARAM_CBANK
	.align		4
        /*0e54*/ 	.byte	0x04, 0x0a
        /*0e56*/ 	.short	(.L_54 - .L_53)
	.align		4
.L_53:
        /*0e58*/ 	.word	index@(.nv.constant0._ZN7cutlass13device_kernelINS_4gemm6kernel13GemmUniversalIN4cute5tupleIJiiiiEEENS1_10collective13CollectiveMmaINS1_35MainloopSm100TmaUmmaWarpSpecializedILi13ELi2ELi2ENS5_IJNS4_1CILi2EEENSA_ILi1EEESC_EEEEENS5_IJNSA_ILi256EEENSA_ILi176EEENSA_ILi64EEEEEENS_12float_e4m3_tENS5_IJlSC_lEEESJ_SK_NS4_8TiledMMAINS4_8MMA_AtomIJNS4_10MMA_TraitsINS4_25SM100_MMA_F8F6F4_2x1SM_SSEJSJ_SJ_fSF_SG_NS4_17integral_constantINS4_4UMMA5MajorELSR_0EEESS_NSP_INSQ_7ScaleInELST_0EEESU_EEEEEENS4_6LayoutINS5_IJSC_SC_SC_EEENS5_IJNSA_ILi0EEESZ_SZ_EEEEENS5_IJNS4_10UnderscoreES12_S12_EEEEENS4_18SM100_TMA_2SM_LOADENS4_14ComposedLayoutINS4_7SwizzleILi2ELi4ELi3EEENS4_18smem_ptr_flag_bitsILi8EEENSX_INS5_IJNSA_ILi8EEESH_EEENS5_IJSH_SC_EEEEEEEvNS4_8identityES15_S1F_vS1G_EENS_8epilogue10collective18CollectiveEpilogueINS1I_23Sm100TmaWarpSpecializedILi1ELi1ELi176ELb0ELb0EEEJNS5_IJNSA_ILi128EEESG_SH_EEENS5_IJNSX_IS1N_SC_EENSX_ISG_SC_EEEEESJ_SK_SJ_SK_NS1I_6fusion15FusionCallbacksIS1M_NS1S_17LinearCombinationISJ_fSJ_fLNS_15FloatRoundStyleE2EEES1O_S1R_JEEENS4_5SM1004TMEM4LOAD26SM100_TMEM_LOAD_32dp32b16xENS4_13SM90_TMA_LOADENS16_INS17_ILi0ELi4ELi3EEES1A_NSX_INS5_IJS1B_NSA_ILi16EEEEEENS5_IJS24_SC_EEEEEEENS4_39AutoVectorizingCopyWithAssumedAlignmentILi128EEENS4_14SM90_TMA_STOREES28_S2A_S2A_EEEvvEEEEvNT_6ParamsE)
        /*0e5c*/ 	.short	0x0380
        /*0e5e*/ 	.short	0x0800


	//----- nvinfo : EIATTR_SW_WAR
	.align		4
.L_54:
        /*0e60*/ 	.byte	0x04, 0x36
        /*0e62*/ 	.short	(.L_56 - .L_55)
.L_55:
        /*0e64*/ 	.word	0x00000008
.L_56:


//--------------------- .nv.callgraph             --------------------------
	.section	.nv.callgraph,"",@"SHT_CUDA_CALLGRAPH"
	.align	4
	.sectionentsize	8
	.align		4
        /*0000*/ 	.word	0x00000000
	.align		4
        /*0004*/ 	.word	0xffffffff
	.align		4
        /*0008*/ 	.word	index@(_ZN7cutlass13device_kernelINS_4gemm6kernel13GemmUniversalIN4cute5tupleIJiiiiEEENS1_10collective13CollectiveMmaINS1_35MainloopSm100TmaUmmaWarpSpecializedILi13ELi2ELi2ENS5_IJNS4_1CILi2EEENSA_ILi1EEESC_EEEEENS5_IJNSA_ILi256EEENSA_ILi176EEENSA_ILi64EEEEEENS_12float_e4m3_tENS5_IJlSC_lEEESJ_SK_NS4_8TiledMMAINS4_8MMA_AtomIJNS4_10MMA_TraitsINS4_25SM100_MMA_F8F6F4_2x1SM_SSEJSJ_SJ_fSF_SG_NS4_17integral_constantINS4_4UMMA5MajorELSR_0EEESS_NSP_INSQ_7ScaleInELST_0EEESU_EEEEEENS4_6LayoutINS5_IJSC_SC_SC_EEENS5_IJNSA_ILi0EEESZ_SZ_EEEEENS5_IJNS4_10UnderscoreES12_S12_EEEEENS4_18SM100_TMA_2SM_LOADENS4_14ComposedLayoutINS4_7SwizzleILi2ELi4ELi3EEENS4_18smem_ptr_flag_bitsILi8EEENSX_INS5_IJNSA_ILi8EEESH_EEENS5_IJSH_SC_EEEEEEEvNS4_8identityES15_S1F_vS1G_EENS_8epilogue10collective18CollectiveEpilogueINS1I_23Sm100TmaWarpSpecializedILi1ELi1ELi176ELb0ELb0EEEJNS5_IJNSA_ILi128EEESG_SH_EEENS5_IJNSX_IS1N_SC_EENSX_ISG_SC_EEEEESJ_SK_SJ_SK_NS1I_6fusion15FusionCallbacksIS1M_NS1S_17LinearCombinationISJ_fSJ_fLNS_15FloatRoundStyleE2EEES1O_S1R_JEEENS4_5SM1004TMEM4LOAD26SM100_TMEM_LOAD_32dp32b16xENS4_13SM90_TMA_LOADENS16_INS17_ILi0ELi4ELi3EEES1A_NSX_INS5_IJS1B_NSA_ILi16EEEEEENS5_IJS24_SC_EEEEEEENS4_39AutoVectorizingCopyWithAssumedAlignmentILi128EEENS4_14SM90_TMA_STOREES28_S2A_S2A_EEEvvEEEEvNT_6ParamsE)
	.align		4
        /*000c*/ 	.word	index@(__assertfail)
	.align		4
        /*0010*/ 	.word	0x00000000
	.align		4
        /*0014*/ 	.word	0xfffffffe
	.align		4
        /*0018*/ 	.word	0x00000000
	.align		4
        /*001c*/ 	.word	0xfffffffd
	.align		4
        /*0020*/ 	.word	0x00000000
	.align		4
        /*0024*/ 	.word	0xfffffffc


//--------------------- .nv.constant4             --------------------------
	.section	.nv.constant4,"a",@progbits
	.align	8
	.align		8
.nv.constant4:
        /*0000*/ 	.dword	__assertfail
	.align		8
        /*0008*/ 	.dword	__unnamed_1
	.align		8
        /*0010*/ 	.dword	_ZN40_INTERNAL_70125c77_4_k_cu_c5a4b3ea_319874cuda3std3__45__cpo5beginE
	.align		8
        /*0018*/ 	.dword	_ZN40_INTERNAL_70125c77_4_k_cu_c5a4b3ea_319874cuda3std3__45__cpo3endE
	.align		8
        /*0020*/ 	.dword	_ZN40_INTERNAL_70125c77_4_k_cu_c5a4b3ea_319874cuda3std3__45__cpo6cbeginE
	.align		8
        /*0028*/ 	.dword	_ZN40_INTERNAL_70125c77_4_k_cu_c5a4b3ea_319874cuda3std3__45__cpo4cendE
	.align		8
        /*0030*/ 	.dword	_ZN40_INTERNAL_70125c77_4_k_cu_c5a4b3ea_319874cuda3std3__442_GLOBAL__N__70125c77_4_k_cu_c5a4b3ea_319876ignoreE
	.align		8
        /*0038*/ 	.dword	_ZN40_INTERNAL_70125c77_4_k_cu_c5a4b3ea_319874cuda3std3__419piecewise_constructE
	.align		8
        /*0040*/ 	.dword	_ZN40_INTERNAL_70125c77_4_k_cu_c5a4b3ea_319874cuda3std3__48in_placeE
	.align		8
        /*0048*/ 	.dword	_ZN40_INTERNAL_70125c77_4_k_cu_c5a4b3ea_319874cuda3std6ranges3__45__cpo4swapE
	.align		8
        /*0050*/ 	.dword	_ZN40_INTERNAL_70125c77_4_k_cu_c5a4b3ea_319874cuda3std6ranges3__45__cpo9iter_moveE
	.align		8
        /*0058*/ 	.dword	_ZN40_INTERNAL_70125c77_4_k_cu_c5a4b3ea_319874cute7productE
	.align		8
        /*0060*/ 	.dword	_ZN40_INTERNAL_70125c77_4_k_cu_c5a4b3ea_319874cute1_E
	.align		8
        /*0068*/ 	.dword	$str$25
	.align		8
        /*0070*/ 	.dword	$str$26


//--------------------- .text._ZN7cutlass13device_kernelINS_4gemm6kernel13GemmUniversalIN4cute5tupleIJiiiiEEENS1_10collective13CollectiveMmaINS1_35MainloopSm100TmaUmmaWarpSpecializedILi13ELi2ELi2ENS5_IJNS4_1CILi2EEENSA_ILi1EEESC_EEEEENS5_IJNSA_ILi256EEENSA_ILi176EEENSA_ILi64EEEEEENS_12float_e4m3_tENS5_IJlSC_lEEESJ_SK_NS4_8TiledMMAINS4_8MMA_AtomIJNS4_10MMA_TraitsINS4_25SM100_MMA_F8F6F4_2x1SM_SSEJSJ_SJ_fSF_SG_NS4_17integral_constantINS4_4UMMA5MajorELSR_0EEESS_NSP_INSQ_7ScaleInELST_0EEESU_EEEEEENS4_6LayoutINS5_IJSC_SC_SC_EEENS5_IJNSA_ILi0EEESZ_SZ_EEEEENS5_IJNS4_10UnderscoreES12_S12_EEEEENS4_18SM100_TMA_2SM_LOADENS4_14ComposedLayoutINS4_7SwizzleILi2ELi4ELi3EEENS4_18smem_ptr_flag_bitsILi8EEENSX_INS5_IJNSA_ILi8EEESH_EEENS5_IJSH_SC_EEEEEEEvNS4_8identityES15_S1F_vS1G_EENS_8epilogue10collective18CollectiveEpilogueINS1I_23Sm100TmaWarpSpecializedILi1ELi1ELi176ELb0ELb0EEEJNS5_IJNSA_ILi128EEESG_SH_EEENS5_IJNSX_IS1N_SC_EENSX_ISG_SC_EEEEESJ_SK_SJ_SK_NS1I_6fusion15FusionCallbacksIS1M_NS1S_17LinearCombinationISJ_fSJ_fLNS_15FloatRoundStyleE2EEES1O_S1R_JEEENS4_5SM1004TMEM4LOAD26SM100_TMEM_LOAD_32dp32b16xENS4_13SM90_TMA_LOADENS16_INS17_ILi0ELi4ELi3EEES1A_NSX_INS5_IJS1B_NSA_ILi16EEEEEENS5_IJS24_SC_EEEEEEENS4_39AutoVectorizingCopyWithAssumedAlignmentILi128EEENS4_14SM90_TMA_STOREES28_S2A_S2A_EEEvvEEEEvNT_6ParamsE --------------------------
	.section	.text._ZN7cutlass13device_kernelINS_4gemm6kernel13GemmUniversalIN4cute5tupleIJiiiiEEENS1_10collective13CollectiveMmaINS1_35MainloopSm100TmaUmmaWarpSpecializedILi13ELi2ELi2ENS5_IJNS4_1CILi2EEENSA_ILi1EEESC_EEEEENS5_IJNSA_ILi256EEENSA_ILi176EEENSA_ILi64EEEEEENS_12float_e4m3_tENS5_IJlSC_lEEESJ_SK_NS4_8TiledMMAINS4_8MMA_AtomIJNS4_10MMA_TraitsINS4_25SM100_MMA_F8F6F4_2x1SM_SSEJSJ_SJ_fSF_SG_NS4_17integral_constantINS4_4UMMA5MajorELSR_0EEESS_NSP_INSQ_7ScaleInELST_0EEESU_EEEEEENS4_6LayoutINS5_IJSC_SC_SC_EEENS5_IJNSA_ILi0EEESZ_SZ_EEEEENS5_IJNS4_10UnderscoreES12_S12_EEEEENS4_18SM100_TMA_2SM_LOADENS4_14ComposedLayoutINS4_7SwizzleILi2ELi4ELi3EEENS4_18smem_ptr_flag_bitsILi8EEENSX_INS5_IJNSA_ILi8EEESH_EEENS5_IJSH_SC_EEEEEEEvNS4_8identityES15_S1F_vS1G_EENS_8epilogue10collective18CollectiveEpilogueINS1I_23Sm100TmaWarpSpecializedILi1ELi1ELi176ELb0ELb0EEEJNS5_IJNSA_ILi128EEESG_SH_EEENS5_IJNSX_IS1N_SC_EENSX_ISG_SC_EEEEESJ_SK_SJ_SK_NS1I_6fusion15FusionCallbacksIS1M_NS1S_17LinearCombinationISJ_fSJ_fLNS_15FloatRoundStyleE2EEES1O_S1R_JEEENS4_5SM1004TMEM4LOAD26SM100_TMEM_LOAD_32dp32b16xENS4_13SM90_TMA_LOADENS16_INS17_ILi0ELi4ELi3EEES1A_NSX_INS5_IJS1B_NSA_ILi16EEEEEENS5_IJS24_SC_EEEEEEENS4_39AutoVectorizingCopyWithAssumedAlignmentILi128EEENS4_14SM90_TMA_STOREES28_S2A_S2A_EEEvvEEEEvNT_6ParamsE,"ax",@progbits
	.align	128
.text._ZN7cutlass13device_kernelINS_4gemm6kernel13GemmUniversalIN4cute5tupleIJiiiiEEENS1_10collective13CollectiveMmaINS1_35MainloopSm100TmaUmmaWarpSpecializedILi13ELi2ELi2ENS5_IJNS4_1CILi2EEENSA_ILi1EEESC_EEEEENS5_IJNSA_ILi256EEENSA_ILi176EEENSA_ILi64EEEEEENS_12float_e4m3_tENS5_IJlSC_lEEESJ_SK_NS4_8TiledMMAINS4_8MMA_AtomIJNS4_10MMA_TraitsINS4_25SM100_MMA_F8F6F4_2x1SM_SSEJSJ_SJ_fSF_SG_NS4_17integral_constantINS4_4UMMA5MajorELSR_0EEESS_NSP_INSQ_7ScaleInELST_0EEESU_EEEEEENS4_6LayoutINS5_IJSC_SC_SC_EEENS5_IJNSA_ILi0EEESZ_SZ_EEEEENS5_IJNS4_10UnderscoreES12_S12_EEEEENS4_18SM100_TMA_2SM_LOADENS4_14ComposedLayoutINS4_7SwizzleILi2ELi4ELi3EEENS4_18smem_ptr_flag_bitsILi8EEENSX_INS5_IJNSA_ILi8EEESH_EEENS5_IJSH_SC_EEEEEEEvNS4_8identityES15_S1F_vS1G_EENS_8epilogue10collective18CollectiveEpilogueINS1I_23Sm100TmaWarpSpecializedILi1ELi1ELi176ELb0ELb0EEEJNS5_IJNSA_ILi128EEESG_SH_EEENS5_IJNSX_IS1N_SC_EENSX_ISG_SC_EEEEESJ_SK_SJ_SK_NS1I_6fusion15FusionCallbacksIS1M_NS1S_17LinearCombinationISJ_fSJ_fLNS_15FloatRoundStyleE2EEES1O_S1R_JEEENS4_5SM1004TMEM4LOAD26SM100_TMEM_LOAD_32dp32b16xENS4_13SM90_TMA_LOADENS16_INS17_ILi0ELi4ELi3EEES1A_NSX_INS5_IJS1B_NSA_ILi16EEEEEENS5_IJS24_SC_EEEEEEENS4_39AutoVectorizingCopyWithAssumedAlignmentILi128EEENS4_14SM90_TMA_STOREES28_S2A_S2A_EEEvvEEEEvNT_6ParamsE:
        .type           _ZN7cutlass13device_kernelINS_4gemm6kernel13GemmUniversalIN4cute5tupleIJiiiiEEENS1_10collective13CollectiveMmaINS1_35MainloopSm100TmaUmmaWarpSpecializedILi13ELi2ELi2ENS5_IJNS4_1CILi2EEENSA_ILi1EEESC_EEEEENS5_IJNSA_ILi256EEENSA_ILi176EEENSA_ILi64EEEEEENS_12float_e4m3_tENS5_IJlSC_lEEESJ_SK_NS4_8TiledMMAINS4_8MMA_AtomIJNS4_10MMA_TraitsINS4_25SM100_MMA_F8F6F4_2x1SM_SSEJSJ_SJ_fSF_SG_NS4_17integral_constantINS4_4UMMA5MajorELSR_0EEESS_NSP_INSQ_7ScaleInELST_0EEESU_EEEEEENS4_6LayoutINS5_IJSC_SC_SC_EEENS5_IJNSA_ILi0EEESZ_SZ_EEEEENS5_IJNS4_10UnderscoreES12_S12_EEEEENS4_18SM100_TMA_2SM_LOADENS4_14ComposedLayoutINS4_7SwizzleILi2ELi4ELi3EEENS4_18smem_ptr_flag_bitsILi8EEENSX_INS5_IJNSA_ILi8EEESH_EEENS5_IJSH_SC_EEEEEEEvNS4_8identityES15_S1F_vS1G_EENS_8epilogue10collective18CollectiveEpilogueINS1I_23Sm100TmaWarpSpecializedILi1ELi1ELi176ELb0ELb0EEEJNS5_IJNSA_ILi128EEESG_SH_EEENS5_IJNSX_IS1N_SC_EENSX_ISG_SC_EEEEESJ_SK_SJ_SK_NS1I_6fusion15FusionCallbacksIS1M_NS1S_17LinearCombinationISJ_fSJ_fLNS_15FloatRoundStyleE2EEES1O_S1R_JEEENS4_5SM1004TMEM4LOAD26SM100_TMEM_LOAD_32dp32b16xENS4_13SM90_TMA_LOADENS16_INS17_ILi0ELi4ELi3EEES1A_NSX_INS5_IJS1B_NSA_ILi16EEEEEENS5_IJS24_SC_EEEEEEENS4_39AutoVectorizingCopyWithAssumedAlignmentILi128EEENS4_14SM90_TMA_STOREES28_S2A_S2A_EEEvvEEEEvNT_6ParamsE,@function
        .size           _ZN7cutlass13device_kernelINS_4gemm6kernel13GemmUniversalIN4cute5tupleIJiiiiEEENS1_10collective13CollectiveMmaINS1_35MainloopSm100TmaUmmaWarpSpecializedILi13ELi2ELi2ENS5_IJNS4_1CILi2EEENSA_ILi1EEESC_EEEEENS5_IJNSA_ILi256EEENSA_ILi176EEENSA_ILi64EEEEEENS_12float_e4m3_tENS5_IJlSC_lEEESJ_SK_NS4_8TiledMMAINS4_8MMA_AtomIJNS4_10MMA_TraitsINS4_25SM100_MMA_F8F6F4_2x1SM_SSEJSJ_SJ_fSF_SG_NS4_17integral_constantINS4_4UMMA5MajorELSR_0EEESS_NSP_INSQ_7ScaleInELST_0EEESU_EEEEEENS4_6LayoutINS5_IJSC_SC_SC_EEENS5_IJNSA_ILi0EEESZ_SZ_EEEEENS5_IJNS4_10UnderscoreES12_S12_EEEEENS4_18SM100_TMA_2SM_LOADENS4_14ComposedLayoutINS4_7SwizzleILi2ELi4ELi3EEENS4_18smem_ptr_flag_bitsILi8EEENSX_INS5_IJNSA_ILi8EEESH_EEENS5_IJSH_SC_EEEEEEEvNS4_8identityES15_S1F_vS1G_EENS_8epilogue10collective18CollectiveEpilogueINS1I_23Sm100TmaWarpSpecializedILi1ELi1ELi176ELb0ELb0EEEJNS5_IJNSA_ILi128EEESG_SH_EEENS5_IJNSX_IS1N_SC_EENSX_ISG_SC_EEEEESJ_SK_SJ_SK_NS1I_6fusion15FusionCallbacksIS1M_NS1S_17LinearCombinationISJ_fSJ_fLNS_15FloatRoundStyleE2EEES1O_S1R_JEEENS4_5SM1004TMEM4LOAD26SM100_TMEM_LOAD_32dp32b16xENS4_13SM90_TMA_LOADENS16_INS17_ILi0ELi4ELi3EEES1A_NSX_INS5_IJS1B_NSA_ILi16EEEEEENS5_IJS24_SC_EEEEEEENS4_39AutoVectorizingCopyWithAssumedAlignmentILi128EEENS4_14SM90_TMA_STOREES28_S2A_S2A_EEEvvEEEEvNT_6ParamsE,(.L_x_180 - _ZN7cutlass13device_kernelINS_4gemm6kernel13GemmUniversalIN4cute5tupleIJiiiiEEENS1_10collective13CollectiveMmaINS1_35MainloopSm100TmaUmmaWarpSpecializedILi13ELi2ELi2ENS5_IJNS4_1CILi2EEENSA_ILi1EEESC_EEEEENS5_IJNSA_ILi256EEENSA_ILi176EEENSA_ILi64EEEEEENS_12float_e4m3_tENS5_IJlSC_lEEESJ_SK_NS4_8TiledMMAINS4_8MMA_AtomIJNS4_10MMA_TraitsINS4_25SM100_MMA_F8F6F4_2x1SM_SSEJSJ_SJ_fSF_SG_NS4_17integral_constantINS4_4UMMA5MajorELSR_0EEESS_NSP_INSQ_7ScaleInELST_0EEESU_EEEEEENS4_6LayoutINS5_IJSC_SC_SC_EEENS5_IJNSA_ILi0EEESZ_SZ_EEEEENS5_IJNS4_10UnderscoreES12_S12_EEEEENS4_18SM100_TMA_2SM_LOADENS4_14ComposedLayoutINS4_7SwizzleILi2ELi4ELi3EEENS4_18smem_ptr_flag_bitsILi8EEENSX_INS5_IJNSA_ILi8EEESH_EEENS5_IJSH_SC_EEEEEEEvNS4_8identityES15_S1F_vS1G_EENS_8epilogue10collective18CollectiveEpilogueINS1I_23Sm100TmaWarpSpecializedILi1ELi1ELi176ELb0ELb0EEEJNS5_IJNSA_ILi128EEESG_SH_EEENS5_IJNSX_IS1N_SC_EENSX_ISG_SC_EEEEESJ_SK_SJ_SK_NS1I_6fusion15FusionCallbacksIS1M_NS1S_17LinearCombinationISJ_fSJ_fLNS_15FloatRoundStyleE2EEES1O_S1R_JEEENS4_5SM1004TMEM4LOAD26SM100_TMEM_LOAD_32dp32b16xENS4_13SM90_TMA_LOADENS16_INS17_ILi0ELi4ELi3EEES1A_NSX_INS5_IJS1B_NSA_ILi16EEEEEENS5_IJS24_SC_EEEEEEENS4_39AutoVectorizingCopyWithAssumedAlignmentILi128EEENS4_14SM90_TMA_STOREES28_S2A_S2A_EEEvvEEEEvNT_6ParamsE)
        .other          _ZN7cutlass13device_kernelINS_4gemm6kernel13GemmUniversalIN4cute5tupleIJiiiiEEENS1_10collective13CollectiveMmaINS1_35MainloopSm100TmaUmmaWarpSpecializedILi13ELi2ELi2ENS5_IJNS4_1CILi2EEENSA_ILi1EEESC_EEEEENS5_IJNSA_ILi256EEENSA_ILi176EEENSA_ILi64EEEEEENS_12float_e4m3_tENS5_IJlSC_lEEESJ_SK_NS4_8TiledMMAINS4_8MMA_AtomIJNS4_10MMA_TraitsINS4_25SM100_MMA_F8F6F4_2x1SM_SSEJSJ_SJ_fSF_SG_NS4_17integral_constantINS4_4UMMA5MajorELSR_0EEESS_NSP_INSQ_7ScaleInELST_0EEESU_EEEEEENS4_6LayoutINS5_IJSC_SC_SC_EEENS5_IJNSA_ILi0EEESZ_SZ_EEEEENS5_IJNS4_10UnderscoreES12_S12_EEEEENS4_18SM100_TMA_2SM_LOADENS4_14ComposedLayoutINS4_7SwizzleILi2ELi4ELi3EEENS4_18smem_ptr_flag_bitsILi8EEENSX_INS5_IJNSA_ILi8EEESH_EEENS5_IJSH_SC_EEEEEEEvNS4_8identityES15_S1F_vS1G_EENS_8epilogue10collective18CollectiveEpilogueINS1I_23Sm100TmaWarpSpecializedILi1ELi1ELi176ELb0ELb0EEEJNS5_IJNSA_ILi128EEESG_SH_EEENS5_IJNSX_IS1N_SC_EENSX_ISG_SC_EEEEESJ_SK_SJ_SK_NS1I_6fusion15FusionCallbacksIS1M_NS1S_17LinearCombinationISJ_fSJ_fLNS_15FloatRoundStyleE2EEES1O_S1R_JEEENS4_5SM1004TMEM4LOAD26SM100_TMEM_LOAD_32dp32b16xENS4_13SM90_TMA_LOADENS16_INS17_ILi0ELi4ELi3EEES1A_NSX_INS5_IJS1B_NSA_ILi16EEEEEENS5_IJS24_SC_EEEEEEENS4_39AutoVectorizingCopyWithAssumedAlignmentILi128EEENS4_14SM90_TMA_STOREES28_S2A_S2A_EEEvvEEEEvNT_6ParamsE,@"STO_CUDA_ENTRY STV_DEFAULT"
_ZN7cutlass13device_kernelINS_4gemm6kernel13GemmUniversalIN4cute5tupleIJiiiiEEENS1_10collective13CollectiveMmaINS1_35MainloopSm100TmaUmmaWarpSpecializedILi13ELi2ELi2ENS5_IJNS4_1CILi2EEENSA_ILi1EEESC_EEEEENS5_IJNSA_ILi256EEENSA_ILi176EEENSA_ILi64EEEEEENS_12float_e4m3_tENS5_IJlSC_lEEESJ_SK_NS4_8TiledMMAINS4_8MMA_AtomIJNS4_10MMA_TraitsINS4_25SM100_MMA_F8F6F4_2x1SM_SSEJSJ_SJ_fSF_SG_NS4_17integral_constantINS4_4UMMA5MajorELSR_0EEESS_NSP_INSQ_7ScaleInELST_0EEESU_EEEEEENS4_6LayoutINS5_IJSC_SC_SC_EEENS5_IJNSA_ILi0EEESZ_SZ_EEEEENS5_IJNS4_10UnderscoreES12_S12_EEEEENS4_18SM100_TMA_2SM_LOADENS4_14ComposedLayoutINS4_7SwizzleILi2ELi4ELi3EEENS4_18smem_ptr_flag_bitsILi8EEENSX_INS5_IJNSA_ILi8EEESH_EEENS5_IJSH_SC_EEEEEEEvNS4_8identityES15_S1F_vS1G_EENS_8epilogue10collective18CollectiveEpilogueINS1I_23Sm100TmaWarpSpecializedILi1ELi1ELi176ELb0ELb0EEEJNS5_IJNSA_ILi128EEESG_SH_EEENS5_IJNSX_IS1N_SC_EENSX_ISG_SC_EEEEESJ_SK_SJ_SK_NS1I_6fusion15FusionCallbacksIS1M_NS1S_17LinearCombinationISJ_fSJ_fLNS_15FloatRoundStyleE2EEES1O_S1R_JEEENS4_5SM1004TMEM4LOAD26SM100_TMEM_LOAD_32dp32b16xENS4_13SM90_TMA_LOADENS16_INS17_ILi0ELi4ELi3EEES1A_NSX_INS5_IJS1B_NSA_ILi16EEEEEENS5_IJS24_SC_EEEEEEENS4_39AutoVectorizingCopyWithAssumedAlignmentILi128EEENS4_14SM90_TMA_STOREES28_S2A_S2A_EEEvvEEEEvNT_6ParamsE:
[----:B------:R-:W1:Y:S01]  /*0000*/  LDC R1, c[0x0][0x37c] ;  /* 0x0000df00ff017b82 */ /* 0x000e620000000800 */
[----:B------:R-:W2:Y:S01]  /*0010*/  S2R R3, SR_TID.X ;  /* 0x0000000000037919 */ /* 0x000ea20000002100 */
[----:B------:R-:W3:Y:S01]  /*0020*/  LDCU.64 UR6, c[0x0][0x890] ;  /* 0x00011200ff0677ac */ /* 0x000ee20008000a00 */
[----:B-1----:R-:W-:-:S05]  /*0030*/  VIADD R1, R1, 0xffffff28 ;  /* 0xffffff2801017836 */ /* 0x002fca0000000000 */
[----:B------:R-:W1:Y:S01]  /*0040*/  S2UR UR5, SR_CgaCtaId ;  /* 0x00000000000579c3 */ /* 0x000e620000008800 */
[----:B------:R-:W-:Y:S01]  /*0050*/  ELECT P1, URZ, PT ;  /* 0x0000000000ff782f */ /* 0x000fe20003820000 */
[----:B------:R-:W4:Y:S01]  /*0060*/  LDCU.64 UR60, c[0x0][0x358] ;  /* 0x00006b00ff3c77ac */ /* 0x000f220008000a00 */
[----:B---3--:R-:W-:-:S04]  /*0070*/  UISETP.NE.U32.AND UP0, UPT, UR6, URZ, UPT ;  /* 0x000000ff0600728c */ /* 0x008fc8000bf05070 */
[----:B------:R-:W-:Y:S02]  /*0080*/  UISETP.NE.AND.EX UP0, UPT, UR7, URZ, UPT, UP0 ;  /* 0x000000ff0700728c */ /* 0x000fe4000bf05300 */
[----:B-1----:R-:W-:Y:S02]  /*0090*/  ULOP3.LUT UR15, UR5, 0x1, URZ, 0xc0, !UPT ;  /* 0x00000001050f7892 */ /* 0x002fe4000f8ec0ff */
[----:B------:R-:W-:Y:S01]  /*00a0*/  ULOP3.LUT UR14, UR5, 0x1, URZ, 0x3c, !UPT ;  /* 0x00000001050e7892 */ /* 0x000fe2000f8e3cff */
[----:B--2---:R-:W-:-:S05]  /*00b0*/  SHF.R.U32.HI R2, RZ, 0x5, R3 ;  /* 0x00000005ff027819 */ /* 0x004fca0000011603 */
[----:B------:R-:W1:Y:S02]  /*00c0*/  SHFL.IDX PT, R0, R2, RZ, 0x1f ;  /* 0x00001fff02007589 */ /* 0x000e6400000e0000 */
[----:B-1----:R-:W-:Y:S02]  /*00d0*/  R2UR UR4, R0 ;  /* 0x00000000000472ca */ /* 0x002fe400000e0000 */
[----:B------:R-:W-:-:S05]  /*00e0*/  PRMT R0, RZ, 0x7610, R0 ;  /* 0x00007610ff007816 */ /* 0x000fca0000000000 */
[----:B------:R1:W-:Y:S01]  /*00f0*/  STL.S16 [R1+0x48], R0 ;  /* 0x0000480001007387 */ /* 0x0003e20000100600 */
[----:B----4-:R-:W-:Y:S07]  /*0100*/  BRA.U UP0, `(.L_x_0) ;  /* 0x0000000100347547 */ /* 0x010fee000b800000 */
[----:B------:R-:W2:Y:S02]  /*0110*/  LDCU.64 UR8, c[0x0][0x888] ;  /* 0x00011100ff0877ac */ /* 0x000ea40008000a00 */
[----:B--2---:R-:W-:-:S04]  /*0120*/  UISETP.NE.U32.AND UP0, UPT, UR8, URZ, UPT ;  /* 0x000000ff0800728c */ /* 0x004fc8000bf05070 */
[----:B------:R-:W-:-:S09]  /*0130*/  UISETP.NE.AND.EX UP0, UPT, UR9, URZ, UPT, UP0 ;  /* 0x000000ff0900728c */ /* 0x000fd2000bf05300 */
[----:B------:R-:W-:Y:S05]  /*0140*/  BRA.U !UP0, `(.L_x_1) ;  /* 0x0000000108187547 */ /* 0x000fea000b800000 */
[----:B------:R-:W1:Y:S02]  /*0150*/  LDC.64 R4, c[0x0][0x888] ;  /* 0x00022200ff047b82 */ /* 0x000e640000000a00 */
[----:B-1----:R-:W2:Y:S02]  /*0160*/  LDG.E R0, desc[UR60][R4.64] ;  /* 0x0000003c04007981 */ /* 0x002ea4000c1e1900 */
[----:B--2---:R-:W-:Y:S01]  /*0170*/  R2UR UR45, R0 ;  /* 0x00000000002d72ca */ /* 0x004fe200000e0000 */
[----:B------:R-:W-:-:S05]  /*0180*/  HFMA2 R0, -RZ, RZ, 0, 5.9604644775390625e-08 ;  /* 0x00000001ff007431 */ /* 0x000fca00000001ff */
[----:B------:R2:W-:Y:S01]  /*0190*/  STL.S16 [R1+0x48], R0 ;  /* 0x0000480001007387 */ /* 0x0005e20000100600 */
[----:B------:R-:W-:Y:S07]  /*01a0*/  BRA `(.L_x_0) ;  /* 0x00000000000c7947 */ /* 0x000fee0003800000 */
.L_x_1:
[----:B-1----:R-:W-:Y:S01]  /*01b0*/  HFMA2 R0, -RZ, RZ, 0, 5.9604644775390625e-08 ;  /* 0x00000001ff007431 */ /* 0x002fe200000001ff */
[----:B------:R-:W3:Y:S04]  /*01c0*/  LDCU UR45, c[0x0][0x880] ;  /* 0x00011000ff2d77ac */ /* 0x000ee80008000800 */
[----:B------:R4:W-:Y:S02]  /*01d0*/  STL.S16 [R1+0x48], R0 ;  /* 0x0000480001007387 */ /* 0x0009e40000100600 */
.L_x_0:
[----:B------:R-:W5:Y:S02]  /*01e0*/  LDCU.64 UR8, c[0x0][0x8b0] ;  /* 0x00011600ff0877ac */ /* 0x000f640008000a00 */
[----:B-----5:R-:W-:-:S04]  /*01f0*/  UISETP.NE.U32.AND UP0, UPT, UR8, URZ, UPT ;  /* 0x000000ff0800728c */ /* 0x020fc8000bf05070 */
[----:B------:R-:W-:-:S09]  /*0200*/  UISETP.NE.AND.EX UP0, UPT, UR9, URZ, UPT, UP0 ;  /* 0x000000ff0900728c */ /* 0x000fd2000bf05300 */
[----:B------:R-:W-:Y:S05]  /*0210*/  BRA.U UP0, `(.L_x_2) ;  /* 0x0000000100247547 */ /* 0x000fea000b800000 */
[----:B------:R-:W5:Y:S02]  /*0220*/  LDCU.64 UR8, c[0x0][0x8a8] ;  /* 0x00011500ff0877ac */ /* 0x000f640008000a00 */
[----:B-----5:R-:W-:-:S04]  /*0230*/  UISETP.NE.U32.AND UP0, UPT, UR8, URZ, UPT ;  /* 0x000000ff0800728c */ /* 0x020fc8000bf05070 */
[----:B------:R-:W-:-:S09]  /*0240*/  UISETP.NE.AND.EX UP0, UPT, UR9, URZ, UPT, UP0 ;  /* 0x000000ff0900728c */ /* 0x000fd2000bf05300 */
[----:B------:R-:W-:Y:S05]  /*0250*/  BRA.U !UP0, `(.L_x_3) ;  /* 0x0000000108107547 */ /* 0x000fea000b800000 */
[----:B------:R-:W1:Y:S02]  /*0260*/  LDC.64 R4, c[0x0][0x8a8] ;  /* 0x00022a00ff047b82 */ /* 0x000e640000000a00 */
[----:B-12-4-:R-:W2:Y:S02]  /*0270*/  LDG.E R0, desc[UR60][R4.64] ;  /* 0x0000003c04007981 */ /* 0x016ea4000c1e1900 */
[----:B--2---:R-:W-:Y:S01]  /*0280*/  R2UR UR37, R0 ;  /* 0x00000000002572ca */ /* 0x004fe200000e0000 */
[----:B------:R-:W-:-:S14]  /*0290*/  BRA `(.L_x_2) ;  /* 0x0000000000047947 */ /* 0x000fdc0003800000 */
.L_x_3:
[----:B------:R-:W1:Y:S02]  /*02a0*/  LDCU UR37, c[0x0][0x8a0] ;  /* 0x00011400ff2577ac */ /* 0x000e640008000800 */
.L_x_2:
[----:B-12-4-:R-:W-:Y:S01]  /*02b0*/  IMAD.U32 R0, RZ, RZ, UR4 ;  /* 0x00000004ff007e24 */ /* 0x016fe2000f8e00ff */
[----:B------:R-:W-:Y:S04]  /*02c0*/  BSSY.RECONVERGENT B0, `(.L_x_4) ;  /* 0x000000c000007945 */ /* 0x000fe80003800200 */
[C---:B------:R-:W-:Y:S02]  /*02d0*/  ISETP.NE.OR P2, PT, R0.reuse, 0x1, !P1 ;  /* 0x000000010000780c */ /* 0x040fe40004f45670 */
[----:B------:R-:W-:-:S11]  /*02e0*/  ISETP.NE.OR P0, PT, R0, 0x3, !P1 ;  /* 0x000000030000780c */ /* 0x000fd60004f05670 */
[----:B------:R-:W-:Y:S05]  /*02f0*/  @P2 BRA `(.L_x_5) ;  /* 0x0000000000202947 */ /* 0x000fea0003800000 */
[----:B------:R-:W1:Y:S02]  /*0300*/  LDCU.64 UR8, c[0x0][0x348] ;  /* 0x00006900ff0877ac */ /* 0x000e640008000a00 */
[----:B-1----:R-:W-:Y:S02]  /*0310*/  UIADD3 UR10, UP1, UPT, UR8, 0x80, URZ ;  /* 0x00000080080a7890 */ /* 0x002fe4000ff3e0ff */
[----:B------:R-:W-:Y:S02]  /*0320*/  UIADD3 UR8, UP0, UPT, UR8, 0x180, URZ ;  /* 0x0000018008087890 */ /* 0x000fe4000ff1e0ff */
[----:B------:R-:W-:Y:S02]  /*0330*/  UIADD3.X UR11, UPT, UPT, URZ, UR9, URZ, UP1, !UPT ;  /* 0x00000009ff0b7290 */ /* 0x000fe40008ffe4ff */
[----:B------:R-:W-:-:S07]  /*0340*/  UIADD3.X UR9, UPT, UPT, URZ, UR9, URZ, UP0, !UPT ;  /* 0x00000009ff097290 */ /* 0x000fce00087fe4ff */
[----:B------:R1:W-:Y:S02]  /*0350*/  UTMACCTL.PF [UR10] ;  /* 0x000000000a0079b9 */ /* 0x0003e40008040000 */
[----:B------:R1:W-:Y:S02]  /*0360*/  UTMACCTL.PF [UR8] ;  /* 0x00000000080079b9 */ /* 0x0003e40008040000 */
[----:B-1----:R-:W-:Y:S01]  /*0370*/  NOP ;  /* 0x0000000000007918 */ /* 0x002fe20000000000 */
.L_x_5:
[----:B---3--:R-:W-:Y:S05]  /*0380*/  BSYNC.RECONVERGENT B0 ;  /* 0x0000000000007941 */ /* 0x008fea0003800200 */
.L_x_4:
[----:B------:R-:W-:Y:S04]  /*0390*/  BSSY.RECONVERGENT B0, `(.L_x_6) ;  /* 0x000000a000007945 */ /* 0x000fe80003800200 */
        /* <DEDUP_REMOVED lines=9> */
.L_x_7:
[----:B------:R-:W-:Y:S05]  /*0430*/  BSYNC.RECONVERGENT B0 ;  /* 0x0000000000007941 */ /* 0x000fea0003800200 */
.L_x_6:
[----:B------:R-:W1:Y:S01]  /*0440*/  LDCU.64 UR8, c[0x0][0x888] ;  /* 0x00011100ff0877ac */ /* 0x000e620008000a00 */
[----:B------:R-:W-:Y:S02]  /*0450*/  UISETP.EQ.U32.AND UP1, UPT, UR6, URZ, UPT ;  /* 0x000000ff0600728c */ /* 0x000fe4000bf22070 */
[----:B------:R-:W-:Y:S02]  /*0460*/  UPLOP3.LUT UP4, UPT, UPT, UPT, UPT, 0x80, 0x8 ;  /* 0x000000000008789c */ /* 0x000fe40003f8f070 */
[----:B-1----:R-:W-:-:S04]  /*0470*/  UISETP.NE.U32.AND UP0, UPT, UR8, URZ, UPT ;  /* 0x000000ff0800728c */ /* 0x002fc8000bf05070 */
[----:B------:R-:W-:-:S04]  /*0480*/  UISETP.NE.AND.EX UP2, UPT, UR9, URZ, UPT, UP0 ;  /* 0x000000ff0900728c */ /* 0x000fc8000bf45300 */
[----:B------:R-:W-:-:S04]  /*0490*/  UISETP.EQ.OR.EX UP3, UPT, UR7, URZ, !UP2, UP1 ;  /* 0x000000ff0700728c */ /* 0x000fc8000d762710 */
[----:B------:R-:W-:-:S06]  /*04a0*/  UP2UR UR8, UPR, URZ, 0x8 ;  /* 0x00000008ff087883 */ /* 0x000fcc0008000000 */
[----:B------:R-:W-:-:S05]  /*04b0*/  MOV R0, UR8 ;  /* 0x0000000800007c02 */ /* 0x000fca0008000f00 */
[----:B------:R1:W-:Y:S01]  /*04c0*/  STL [R1+0x4c], R0 ;  /* 0x00004c0001007387 */ /* 0x0003e20000100800 */
[----:B------:R-:W-:Y:S05]  /*04d0*/  BRA.U !UP3, `(.L_x_8) ;  /* 0x000000010b207547 */ /* 0x000fea000b800000 */
[----:B------:R-:W-:Y:S01]  /*04e0*/  UISETP.NE.U32.AND UP1, UPT, UR6, URZ, UPT ;  /* 0x000000ff0600728c */ /* 0x000fe2000bf25070 */
[----:B------:R-:W-:Y:S01]  /*04f0*/  FSETP.NEU.AND P0, PT, RZ, UR45, PT ;  /* 0x0000002dff007c0b */ /* 0x000fe2000bf0d000 */
[----:B------:R-:W-:Y:S02]  /*0500*/  USEL UR6, URZ, 0xffffffff, UP2 ;  /* 0xffffffffff067887 */ /* 0x000fe40009000000 */
[----:B------:R-:W-:-:S10]  /*0510*/  UISETP.NE.AND.EX UP1, UPT, UR7, URZ, UPT, UP1 ;  /* 0x000000ff0700728c */ /* 0x000fd4000bf25310 */
[----:B------:R-:W-:Y:S01]  /*0520*/  VOTEU.ANY UP0, P0 ;  /* 0x0000000000ff7886 */ /* 0x000fe20000000100 */
[----:B------:R-:W-:-:S04]  /*0530*/  @!UP1 USEL UR6, URZ, 0xffffffff, UP0 ;  /* 0xffffffffff069887 */ /* 0x000fc80008000000 */
[----:B------:R-:W-:-:S04]  /*0540*/  ULOP3.LUT UR6, UR6, 0x1, URZ, 0xc0, !UPT ;  /* 0x0000000106067892 */ /* 0x000fc8000f8ec0ff */
[----:B------:R-:W-:-:S11]  /*0550*/  UISETP.NE.U32.AND UP4, UPT, UR6, 0x1, UPT ;  /* 0x000000010600788c */ /* 0x000fd6000bf85070 */
.L_x_8:
[----:B-1----:R-:W1:Y:S01]  /*0560*/  SHFL.IDX PT, R0, R2, RZ, 0x1f ;  /* 0x00001fff02007589 */ /* 0x002e6200000e0000 */
[----:B------:R-:W-:-:S04]  /*0570*/  UISETP.NE.AND UP0, UPT, UR4, 0x2, UPT ;  /* 0x000000020400788c */ /* 0x000fc8000bf05270 */
[----:B------:R-:W-:Y:S02]  /*0580*/  UISETP.EQ.AND UP1, UPT, UR15, URZ, !UP0 ;  /* 0x000000ff0f00728c */ /* 0x000fe4000c722270 */
[----:B------:R-:W-:-:S04]  /*0590*/  USEL UR29, URZ, 0x1, UP0 ;  /* 0x00000001ff1d7887 */ /* 0x000fc80008000000 */
[----:B------:R-:W-:Y:S02]  /*05a0*/  PLOP3.LUT P3, PT, P1, PT, UP1, 0x80, 0x8 ;  /* 0x000000000008781c */ /* 0x000fe40000f6f018 */
[----:B-1----:R-:W-:-:S13]  /*05b0*/  ISETP.NE.AND P0, PT, R0, RZ, PT ;  /* 0x000000ff0000720c */ /* 0x002fda0003f05270 */
[----:B------:R-:W-:Y:S05]  /*05c0*/  @P0 BRA `(.L_x_9) ;  /* 0x0000000000980947 */ /* 0x000fea0003800000 */
[----:B------:R-:W-:Y:S01]  /*05d0*/  ELECT P0, URZ, PT ;  /* 0x0000000000ff782f */ /* 0x000fe20003800000 */
[----:B------:R-:W-:-:S12]  /*05e0*/  BSSY.RECONVERGENT B0, `(.L_x_9) ;  /* 0x0000024000007945 */ /* 0x000fd80003800200 */
[----:B------:R-:W-:Y:S05]  /*05f0*/  @!P0 BRA `(.L_x_10) ;  /* 0x0000000000888947 */ /* 0x000fea0003800000 */
[----:B------:R-:W-:Y:S01]  /*0600*/  UMOV UR7, 0x400 ;  /* 0x0000040000077882 */ /* 0x000fe20000000000 */
[----:B------:R-:W-:Y:S01]  /*0610*/  UMOV UR6, 0x1 ;  /* 0x0000000100067882 */ /* 0x000fe20000000000 */
[----:B------:R-:W-:Y:S02]  /*0620*/  ULEA UR7, UR5, UR7, 0x18 ;  /* 0x0000000705077291 */ /* 0x000fe4000f8ec0ff */
[----:B------:R-:W-:-:S04]  /*0630*/  UIADD3 UR8, UPT, UPT, -UR6, 0x100000, URZ ;  /* 0x0010000006087890 */ /* 0x000fc8000fffe1ff */
[----:B------:R-:W-:Y:S02]  /*0640*/  USHF.L.U32 UR9, UR8, 0xb, URZ ;  /* 0x0000000b08097899 */ /* 0x000fe400080006ff */
[----:B------:R-:W-:Y:S01]  /*0650*/  USHF.L.U32 UR8, UR8, 0x1, URZ ;  /* 0x0000000108087899 */ /* 0x000fe200080006ff */
[----:B------:R-:W1:Y:S11]  /*0660*/  FENCE.VIEW.ASYNC.S ;  /* 0x00000000000073c6 */ /* 0x000e760000000000 */
[----:B-1----:R1:W2:Y:S01]  /*0670*/  SYNCS.EXCH.64 URZ, [UR7], UR8 ;  /* 0x0000000807ff75b2 */ /* 0x0022a20008000100 */
[----:B------:R1:W3:Y:S01]  /*0680*/  SYNCS.EXCH.64 URZ, [UR7+0x68], UR8 ;  /* 0x0000680807ff75b2 */ /* 0x0002e20008000100 */
[----:B------:R1:W4:Y:S01]  /*0690*/  SYNCS.EXCH.64 URZ, [UR7+0x8], UR8 ;  /* 0x0000080807ff75b2 */ /* 0x0003220008000100 */
[----:B------:R1:W1:Y:S01]  /*06a0*/  SYNCS.EXCH.64 URZ, [UR7+0x70], UR8 ;  /* 0x0000700807ff75b2 */ /* 0x0002620008000100 */
        /* <DEDUP_REMOVED lines=22> */
[----:B--234-:R-:W-:Y:S01]  /*0810*/  NOP ;  /* 0x0000000000007918 */ /* 0x01cfe20000000000 */
.L_x_10:
[----:B-1----:R-:W-:Y:S05]  /*0820*/  BSYNC.RECONVERGENT B0 ;  /* 0x0000000000007941 */ /* 0x002fea0003800200 */
.L_x_9:
[----:B------:R-:W1:Y:S01]  /*0830*/  SHFL.IDX PT, R0, R2, RZ, 0x1f ;  /* 0x00001fff02007589 */ /* 0x000e6200000e0000 */
[----:B------:R-:W-:Y:S01]  /*0840*/  NOP ;  /* 0x0000000000007918 */ /* 0x000fe20000000000 */
[----:B-1----:R-:W-:-:S13]  /*0850*/  ISETP.NE.AND P0, PT, R0, 0x1, PT ;  /* 0x000000010000780c */ /* 0x002fda0003f05270 */
[----:B------:R-:W-:Y:S05]  /*0860*/  @P0 BRA `(.L_x_11) ;  /* 0x00000000003c0947 */ /* 0x000fea0003800000 */
[----:B------:R-:W-:Y:S01]  /*0870*/  UMOV UR8, 0x400 ;  /* 0x0000040000087882 */ /* 0x000fe20000000000 */
[----:B------:R-:W-:Y:S01]  /*0880*/  UMOV UR7, 0x20 ;  /* 0x0000002000077882 */ /* 0x000fe20000000000 */
[----:B------:R-:W-:Y:S01]  /*0890*/  UMOV UR6, 0x80 ;  /* 0x0000008000067882 */ /* 0x000fe20000000000 */
[----:B------:R-:W-:Y:S02]  /*08a0*/  ULEA UR8, UR5, UR8, 0x18 ;  /* 0x0000000805087291 */ /* 0x000fe4000f8ec0ff */
[----:B------:R-:W-:-:S04]  /*08b0*/  UIADD3 UR10, UPT, UPT, -UR7, 0x100000, URZ ;  /* 0x00100000070a7890 */ /* 0x000fc8000fffe1ff */
[----:B------:R-:W-:Y:S02]  /*08c0*/  USHF.L.U32 UR11, UR10, 0xb, URZ ;  /* 0x0000000b0a0b7899 */ /* 0x000fe400080006ff */
[----:B------:R-:W-:Y:S02]  /*08d0*/  USHF.L.U32 UR10, UR10, 0x1, URZ ;  /* 0x000000010a0a7899 */ /* 0x000fe400080006ff */
[----:B------:R-:W-:-:S04]  /*08e0*/  UIADD3 UR6, UPT, UPT, -UR6, 0x100000, URZ ;  /* 0x0010000006067890 */ /* 0x000fc8000fffe1ff */
[----:B------:R-:W-:Y:S02]  /*08f0*/  USHF.L.U32 UR7, UR6, 0xb, URZ ;  /* 0x0000000b06077899 */ /* 0x000fe400080006ff */
[----:B------:R-:W-:Y:S01]  /*0900*/  USHF.L.U32 UR6, UR6, 0x1, URZ ;  /* 0x0000000106067899 */ /* 0x000fe200080006ff */
[----:B------:R-:W-:Y:S01]  /*0910*/  ELECT P0, URZ, PT ;  /* 0x0000000000ff782f */ /* 0x000fe20003800000 */
[----:B------:R-:W1:Y:S02]  /*0920*/  FENCE.VIEW.ASYNC.S ;  /* 0x00000000000073c6 */ /* 0x000e640000000000 */
[----:B-1----:R1:W2:Y:S08]  /*0930*/  SYNCS.EXCH.64 URZ, [UR8+0xd0], UR10 ;  /* 0x0000d00a08ff75b2 */ /* 0x0022b00008000100 */
[----:B------:R1:W3:Y:S01]  /*0940*/  SYNCS.EXCH.64 URZ, [UR8+0xd8], UR6 ;  /* 0x0000d80608ff75b2 */ /* 0x0002e20008000100 */
[----:B------:R-:W-:Y:S01]  /*0950*/  NOP ;  /* 0x0000000000007918 */ /* 0x000fe20000000000 */
.L_x_11:
[----:B------:R-:W4:Y:S01]  /*0960*/  SHFL.IDX PT, R0, R2, RZ, 0x1f ;  /* 0x00001fff02007589 */ /* 0x000f2200000e0000 */
[----:B------:R-:W-:Y:S01]  /*0970*/  NOP ;  /* 0x0000000000007918 */ /* 0x000fe20000000000 */
[----:B----4-:R-:W-:-:S13]  /*0980*/  ISETP.NE.AND P0, PT, R0, 0x3, PT ;  /* 0x000000030000780c */ /* 0x010fda0003f05270 */
[----:B------:R-:W-:Y:S05]  /*0990*/  @P0 BRA `(.L_x_12) ;  /* 0x00000000002c0947 */ /* 0x000fea0003800000 */
[----:B-1----:R-:W-:Y:S01]  /*09a0*/  UMOV UR7, 0x400 ;  /* 0x0000040000077882 */ /* 0x002fe20000000000 */
[----:B------:R-:W-:Y:S01]  /*09b0*/  UMOV UR6, 0x20 ;  /* 0x0000002000067882 */ /* 0x000fe20000000000 */
[----:B------:R-:W-:Y:S02]  /*09c0*/  ULEA UR7, UR5, UR7, 0x18 ;  /* 0x0000000705077291 */ /* 0x000fe4000f8ec0ff */
[----:B------:R-:W-:-:S04]  /*09d0*/  UIADD3 UR8, UPT, UPT, -UR6, 0x100000, URZ ;  /* 0x0010000006087890 */ /* 0x000fc8000fffe1ff */
[----:B------:R-:W-:Y:S02]  /*09e0*/  USHF.L.U32 UR9, UR8, 0xb, URZ ;  /* 0x0000000b08097899 */ /* 0x000fe400080006ff */
[----:B------:R-:W-:Y:S01]  /*09f0*/  USHF.L.U32 UR8, UR8, 0x1, URZ ;  /* 0x0000000108087899 */ /* 0x000fe200080006ff */
[----:B------:R-:W-:Y:S01]  /*0a00*/  ELECT P0, URZ, PT ;  /* 0x0000000000ff782f */ /* 0x000fe20003800000 */
[----:B------:R-:W1:Y:S10]  /*0a10*/  FENCE.VIEW.ASYNC.S ;  /* 0x00000000000073c6 */ /* 0x000e740000000000 */
[----:B-1----:R4:W1:Y:S01]  /*0a20*/  SYNCS.EXCH.64 URZ, [UR7+0xe0], UR8 ;  /* 0x0000e00807ff75b2 */ /* 0x0028620008000100 */
[----:B------:R4:W1:Y:S02]  /*0a30*/  SYNCS.EXCH.64 URZ, [UR7+0xe8], UR8 ;  /* 0x0000e80807ff75b2 */ /* 0x0008640008000100 */
[----:B----4-:R-:W-:Y:S01]  /*0a40*/  NOP ;  /* 0x0000000000007918 */ /* 0x010fe20000000000 */
.L_x_12:
[----:B------:R-:W4:Y:S01]  /*0a50*/  SHFL.IDX PT, R0, R2, RZ, 0x1f ;  /* 0x00001fff02007589 */ /* 0x000f2200000e0000 */
[----:B------:R-:W-:Y:S01]  /*0a60*/  NOP ;  /* 0x0000000000007918 */ /* 0x000fe20000000000 */
[----:B----4-:R-:W-:-:S13]  /*0a70*/  ISETP.NE.AND P0, PT, R0, 0x4, PT ;  /* 0x000000040000780c */ /* 0x010fda0003f05270 */
[----:B------:R-:W-:Y:S05]  /*0a80*/  @P0 BRA `(.L_x_13) ;  /* 0x0000000000480947 */ /* 0x000fea0003800000 */
[----:B-1----:R-:W-:Y:S01]  /*0a90*/  UMOV UR8, 0x1e0 ;  /* 0x000001e000087882 */ /* 0x002fe20000000000 */
[----:B------:R-:W-:Y:S01]  /*0aa0*/  UMOV UR7, 0x400 ;  /* 0x0000040000077882 */ /* 0x000fe20000000000 */
[----:B------:R-:W-:Y:S01]  /*0ab0*/  USEL UR8, UR8, 0x1a0, UP4 ;  /* 0x000001a008087887 */ /* 0x000fe2000a000000 */
        /* <DEDUP_REMOVED lines=10> */
[----:B-1----:R4:W1:Y:S08]  /*0b60*/  SYNCS.EXCH.64 URZ, [UR7+0xf0], UR10 ;  /* 0x0000f00a07ff75b2 */ /* 0x0028700008000100 */
[----:B------:R4:W1:Y:S01]  /*0b70*/  SYNCS.EXCH.64 URZ, [UR7+0x100], UR8 ;  /* 0x0001000807ff75b2 */ /* 0x0008620008000100 */
[----:B------:R4:W1:Y:S01]  /*0b80*/  SYNCS.EXCH.64 URZ, [UR7+0xf8], UR10 ;  /* 0x0000f80a07ff75b2 */ /* 0x0008620008000100 */
[----:B------:R4:W1:Y:S02]  /*0b90*/  SYNCS.EXCH.64 URZ, [UR7+0x108], UR8 ;  /* 0x0001080807ff75b2 */ /* 0x0008640008000100 */
[----:B----4-:R-:W-:Y:S01]  /*0ba0*/  NOP ;  /* 0x0000000000007918 */ /* 0x010fe20000000000 */
.L_x_13:
[----:B------:R-:W4:Y:S01]  /*0bb0*/  SHFL.IDX PT, R0, R2, RZ, 0x1f ;  /* 0x00001fff02007589 */ /* 0x000f2200000e0000 */
[----:B------:R-:W-:Y:S01]  /*0bc0*/  NOP ;  /* 0x0000000000007918 */ /* 0x000fe20000000000 */
[----:B----4-:R-:W-:-:S13]  /*0bd0*/  ISETP.NE.AND P0, PT, R0, 0x5, PT ;  /* 0x000000050000780c */ /* 0x010fda0003f05270 */
[----:B------:R-:W-:Y:S05]  /*0be0*/  @P0 BRA `(.L_x_14) ;  /* 0x0000000000440947 */ /* 0x000fea0003800000 */
[----:B-1----:R-:W-:Y:S01]  /*0bf0*/  UMOV UR8, 0x400 ;  /* 0x0000040000087882 */ /* 0x002fe20000000000 */
        /* <DEDUP_REMOVED lines=16> */
.L_x_14:
[----:B------:R-:W4:Y:S01]  /*0d00*/  SHFL.IDX PT, R2, R2, RZ, 0x1f ;  /* 0x00001fff02027589 */ /* 0x000f2200000e0000 */
[----:B------:R-:W-:Y:S01]  /*0d10*/  ISETP.NE.OR P1, PT, RZ, UR4, !P1 ;  /* 0x00000004ff007c0c */ /* 0x000fe2000cf25670 */
        /* <DEDUP_REMOVED lines=12> */
[----:B------:R4:W1:Y:S01]  /*0de0*/  SYNCS.EXCH.64 URZ, [UR7+0x140], UR8 ;  /* 0x0001400807ff75b2 */ /* 0x0008620008000100 */
[----:B------:R4:W1:Y:S01]  /*0df0*/  SYNCS.EXCH.64 URZ, [UR7+0x138], UR8 ;  /* 0x0001380807ff75b2 */ /* 0x0008620008000100 */
[----:B------:R4:W1:Y:S02]  /*0e00*/  SYNCS.EXCH.64 URZ, [UR7+0x148], UR8 ;  /* 0x0001480807ff75b2 */ /* 0x0008640008000100 */
[----:B----4-:R-:W-:Y:S01]  /*0e10*/  NOP ;  /* 0x0000000000007918 */ /* 0x010fe20000000000 */
.L_x_15:
[----:B------:R-:W-:Y:S01]  /*0e20*/  VOTEU.ALL UP0, P1 ;  /* 0x0000000000ff7886 */ /* 0x000fe20000800000 */
[----:B-1----:R-:W-:Y:S01]  /*0e30*/  UMOV UR8, 0x20 ;  /* 0x0000002000087882 */ /* 0x002fe20000000000 */
[----:B------:R-:W1:Y:S01]  /*0e40*/  LDCU UR7, c[0x0][0x36c] ;  /* 0x00006d80ff0777ac */ /* 0x000e620008000800 */
[----:B------:R-:W-:Y:S01]  /*0e50*/  NOP ;  /* 0x0000000000007918 */ /* 0x000fe20000000000 */
[----:B------:R-:W-:Y:S01]  /*0e60*/  LOP3.LUT R0, R3, 0x1f, RZ, 0xc0, !PT ;  /* 0x0000001f03007812 */ /* 0x000fe200078ec0ff */
[----:B------:R-:W-:Y:S01]  /*0e70*/  @!UP0 UMOV UR6, 0x400 ;  /* 0x0000040000068882 */ /* 0x000fe20000000000 */
[----:B------:R-:W-:-:S04]  /*0e80*/  @!UP0 UIADD3 UR8, UPT, UPT, -UR8, 0x100000, URZ ;  /* 0x0010000008088890 */ /* 0x000fc8000fffe1ff */
[----:B------:R-:W-:Y:S02]  /*0e90*/  @!UP0 USHF.L.U32 UR9, UR8, 0xb, URZ ;  /* 0x0000000b08098899 */ /* 0x000fe400080006ff */
[----:B------:R-:W-:Y:S02]  /*0ea0*/  @!UP0 USHF.L.U32 UR8, UR8, 0x1, URZ ;  /* 0x0000000108088899 */ /* 0x000fe400080006ff */
[----:B------:R-:W-:Y:S01]  /*0eb0*/  @!UP0 ULEA UR6, UR5, UR6, 0x18 ;  /* 0x0000000605068291 */ /* 0x000fe2000f8ec0ff */
[----:B------:R-:W-:Y:S01]  /*0ec0*/  VOTEU.ALL UP0, P1 ;  /* 0x0000000000ff7886 */ /* 0x000fe20000800000 */
[----:B------:R-:W-:Y:S02]  /*0ed0*/  UISETP.NE.AND UP5, UPT, UR4, URZ, UPT ;  /* 0x000000ff0400728c */ /* 0x000fe4000bfa5270 */
[----:B-1----:R-:W-:Y:S01]  /*0ee0*/  UISETP.EQ.U32.AND UP6, UPT, UR7, 0x1, UPT ;  /* 0x000000010700788c */ /* 0x002fe2000bfc2070 */
[----:B------:R-:W1:Y:S07]  /*0ef0*/  FENCE.VIEW.ASYNC.S ;  /* 0x00000000000073c6 */ /* 0x000e6e0000000000 */
[----:B-1----:R1:W4:Y:S01]  /*0f00*/  @!UP0 SYNCS.EXCH.64 URZ, [UR6+0x150], UR8 ;  /* 0x0001500806ff85b2 */ /* 0x0023220008000100 */
[----:B------:R-:W-:Y:S05]  /*0f10*/  BRA.U !UP6, `(.L_x_16) ;  /* 0x000000010e087547 */ /* 0x000fea000b800000 */
[----:B--234-:R-:W-:Y:S01]  /*0f20*/  UCGABAR_ARV ;  /* 0x00000000000079c7 */ /* 0x01cfe20008000000 */
[----:B------:R-:W-:Y:S05]  /*0f30*/  BRA `(.L_x_17) ;  /* 0x0000000000047947 */ /* 0x000fea0003800000 */
.L_x_16:
[----:B--234-:R-:W-:Y:S01]  /*0f40*/  NOP ;  /* 0x0000000000007918 */ /* 0x01cfe20000000000 */
.L_x_17:
[----:B------:R-:W2:Y:S01]  /*0f50*/  S2UR UR12, SR_CTAID.X ;  /* 0x00000000000c79c3 */ /* 0x000ea20000002500 */
[----:B------:R-:W-:-:S05]  /*0f60*/  CS2R.32 R3, SR_CgaSize ;  /* 0x0000000000037805 */ /* 0x000fca0000008a00 */
[----:B------:R-:W-:-:S05]  /*0f70*/  IMAD R3, R3, -0xa0, RZ ;  /* 0xffffff6003037824 */ /* 0x000fca00078e02ff */
[----:B------:R-:W-:-:S14]  /*0f80*/  R2UR UR7, R3 ;  /* 0x00000000030772ca */ /* 0x000fdc00000e0000 */
[----:B------:R-:W3:Y:S01]  /*0f90*/  LDCU UR7, c[0x0][UR7+0x2b0] ;  /* 0x00005600070777ac */ /* 0x000ee20008000800 */
[----:B------:R-:W-:-:S05]  /*0fa0*/  CS2R.32 R3, SR_CgaSize ;  /* 0x0000000000037805 */ /* 0x000fca0000008a00 */
[----:B------:R-:W-:-:S05]  /*0fb0*/  IMAD R3, R3, -0xa0, RZ ;  /* 0xffffff6003037824 */ /* 0x000fca00078e02ff */
[----:B-1----:R-:W-:-:S14]  /*0fc0*/  R2UR UR6, R3 ;  /* 0x00000000030672ca */ /* 0x002fdc00000e0000 */
[----:B------:R-:W1:Y:S01]  /*0fd0*/  LDCU UR6, c[0x0][UR6+0x2b4] ;  /* 0x00005680060677ac */ /* 0x000e620008000800 */
[----:B------:R-:W4:Y:S01]  /*0fe0*/  S2UR UR62, SR_CTAID.Y ;  /* 0x00000000003e79c3 */ /* 0x000f220000002600 */
[----:B------:R-:W5:Y:S01]  /*0ff0*/  LDCU UR17, c[0x0][0xb24] ;  /* 0x00016480ff1177ac */ /* 0x000f620008000800 */
[----:B------:R-:W1:Y:S06]  /*1000*/  LDCU UR13, c[0x0][0xb24] ;  /* 0x00016480ff0d77ac */ /* 0x000e6c0008000800 */
[----:B------:R-:W1:Y:S01]  /*1010*/  S2UR UR36, SR_CTAID.Z ;  /* 0x00000000002479c3 */ /* 0x000e620000002700 */
[----:B------:R-:W1:Y:S01]  /*1020*/  LDCU UR16, c[0x0][0xb30] ;  /* 0x00016600ff1077ac */ /* 0x000e620008000800 */
[----:B--2---:R-:W-:Y:S01]  /*1030*/  I2FP.F32.U32 R3, UR12 ;  /* 0x0000000c00037c45 */ /* 0x004fe20008201000 */
[----:B------:R-:W-:Y:S01]  /*1040*/  UMOV UR63, UR12 ;  /* 0x0000000c003f7c82 */ /* 0x000fe20008000000 */
[----:B-----5:R-:W-:-:S03]  /*1050*/  UISETP.GE.AND UP1, UPT, UR17, 0x1, UPT ;  /* 0x000000011100788c */ /* 0x020fc6000bf26270 */
[----:B---3--:R-:W-:Y:S01]  /*1060*/  FMUL R3, R3, UR7 ;  /* 0x0000000703037c20 */ /* 0x008fe20008400000 */
[----:B------:R-:W-:-:S05]  /*1070*/  CS2R.32 R2, SR_CgaSize ;  /* 0x0000000000027805 */ /* 0x000fca0000008a00 */
[----:B------:R-:W-:-:S05]  /*1080*/  IMAD R2, R2, -0xa0, RZ ;  /* 0xffffff6002027824 */ /* 0x000fca00078e02ff */
[----:B------:R-:W-:-:S14]  /*1090*/  R2UR UR7, R2 ;  /* 0x00000000020772ca */ /* 0x000fdc00000e0000 */
[----:B------:R-:W2:Y:S01]  /*10a0*/  LDCU UR7, c[0x0][UR7+0x2a0] ;  /* 0x00005400070777ac */ /* 0x000ea20008000800 */
[----:B----4-:R-:W-:Y:S01]  /*10b0*/  I2FP.F32.U32 R2, UR62 ;  /* 0x0000003e00027c45 */ /* 0x010fe20008201000 */
[----:B------:R-:W3:Y:S04]  /*10c0*/  F2I.U32.TRUNC.NTZ R3, R3 ;  /* 0x0000000300037305 */ /* 0x000ee8000020f000 */
[----:B-1----:R-:W-:-:S05]  /*10d0*/  FMUL R2, R2, UR6 ;  /* 0x0000000602027c20 */ /* 0x002fca0008400000 */
[----:B------:R-:W-:-:S06]  /*10e0*/  RPCMOV.32 Rpc.LO, R2 ;  /* 0x0000000200007352 */ /* 0x000fcc0000000000 */
[----:B------:R-:W-:-:S05]  /*10f0*/  CS2R.32 R2, SR_CgaSize ;  /* 0x0000000000027805 */ /* 0x000fca0000008a00 */
[----:B------:R-:W-:-:S05]  /*1100*/  IMAD R2, R2, -0xa0, RZ ;  /* 0xffffff6002027824 */ /* 0x000fca00078e02ff */
[----:B------:R-:W-:Y:S02]  /*1110*/  R2UR UR6, R2 ;  /* 0x00000000020672ca */ /* 0x000fe400000e0000 */
[----:B------:R-:W-:-:S12]  /*1120*/  RPCMOV.32 R2, Rpc.LO ;  /* 0x0000000000027353 */ /* 0x000fd80000000000 */
[----:B------:R-:W1:Y:S01]  /*1130*/  LDCU UR6, c[0x0][UR6+0x2a4] ;  /* 0x00005480060677ac */ /* 0x000e620008000800 */
[----:B------:R-:W4:Y:S01]  /*1140*/  F2I.U32.TRUNC.NTZ R2, R2 ;  /* 0x0000000200027305 */ /* 0x000f22000020f000 */
[----:B---3--:R-:W-:Y:S02]  /*1150*/  R2UR UR47, R3 ;  /* 0x00000000032f72ca */ /* 0x008fe400000e0000 */
[----:B------:R-:W-:Y:S02]  /*1160*/  PRMT R3, RZ, 0x7610, R3 ;  /* 0x00007610ff037816 */ /* 0x000fe40000000003 */
[----:B----4-:R-:W-:Y:S02]  /*1170*/  R2UR UR46, R2 ;  /* 0x00000000022e72ca */ /* 0x010fe400000e0000 */
[----:B------:R-:W-:-:S07]  /*1180*/  PRMT R2, RZ, 0x7610, R2 ;  /* 0x00007610ff027816 */ /* 0x000fce0000000002 */
[----:B------:R-:W-:-:S04]  /*1190*/  UIADD3 UR47, UPT, UPT, -UR47, URZ, URZ ;  /* 0x000000ff2f2f7290 */ /* 0x000fc8000fffe1ff */
[----:B--2---:R-:W-:Y:S02]  /*11a0*/  UIMAD UR47, UR7, UR47, UR12 ;  /* 0x0000002f072f72a4 */ /* 0x004fe4000f8e020c */
[----:B------:R-:W-:-:S04]  /*11b0*/  UIADD3 UR46, UPT, UPT, -UR46, URZ, URZ ;  /* 0x000000ff2e2e7290 */ /* 0x000fc8000fffe1ff */
[----:B-1----:R-:W-:Y:S01]  /*11c0*/  UIMAD UR46, UR6, UR46, UR62 ;  /* 0x0000002e062e72a4 */ /* 0x002fe2000f8e023e */
[----:B------:R-:W-:Y:S11]  /*11d0*/  BRA.U UP5, `(.L_x_18) ;  /* 0x0000000105287547 */ /* 0x000ff6000b800000 */
[----:B------:R-:W-:Y:S02]  /*11e0*/  UISETP.NE.AND UP0, UPT, UR46, URZ, UPT ;  /* 0x000000ff2e00728c */ /* 0x000fe4000bf05270 */
[----:B------:R-:W-:Y:S02]  /*11f0*/  ULOP3.LUT UR7, UR47, 0xfffffffe, URZ, 0xc0, !UPT ;  /* 0xfffffffe2f077892 */ /* 0x000fe4000f8ec0ff */
[----:B------:R-:W-:Y:S01]  /*1200*/  UISETP.LT.U32.OR UP0, UPT, UR47, 0x2, !UP0 ;  /* 0x000000022f00788c */ /* 0x000fe2000c701470 */
[----:B------:R-:W-:-:S03]  /*1210*/  UMOV UR6, 0x3 ;  /* 0x0000000300067882 */ /* 0x000fc60000000000 */
[----:B------:R-:W-:Y:S02]  /*1220*/  USEL UR9, URZ, 0x1, !UP0 ;  /* 0x00000001ff097887 */ /* 0x000fe4000c000000 */
[----:B------:R-:W-:Y:S02]  /*1230*/  USEL UR8, URZ, 0x2, !UP0 ;  /* 0x00000002ff087887 */ /* 0x000fe4000c000000 */
[----:B------:R-:W-:Y:S02]  /*1240*/  USHF.L.U32 UR6, UR6, UR7, URZ ;  /* 0x0000000706067299 */ /* 0x000fe400080006ff */
[----:B------:R-:W-:-:S04]  /*1250*/  UIADD3 UR8, UPT, UPT, UR9, UR8, URZ ;  /* 0x0000000809087290 */ /* 0x000fc8000fffe0ff */
[----:B------:R-:W-:Y:S02]  /*1260*/  MOV R2, UR6 ;  /* 0x0000000600027c02 */ /* 0x000fe40008000f00 */
[----:B------:R-:W-:Y:S02]  /*1270*/  MOV R3, UR8 ;  /* 0x0000000800037c02 */ /* 0x000fe40008000f00 */
.L_x_18:
[----:B------:R-:W-:Y:S05]  /*1280*/  BRA.U !UP1, `(.L_x_19) ;  /* 0x0000000109c07547 */ /* 0x000fea000b800000 */
[----:B------:R-:W1:Y:S01]  /*1290*/  LDCU.128 UR8, c[0x0][0xb10] ;  /* 0x00016200ff0877ac */ /* 0x000e620008000c00 */
[----:B------:R-:W2:Y:S01]  /*12a0*/  LDCU UR63, c[0x0][0xb0c] ;  /* 0x00016180ff3f77ac */ /* 0x000ea20008000800 */
[----:B------:R-:W3:Y:S01]  /*12b0*/  LDCU UR20, c[0x0][0x370] ;  /* 0x00006e00ff1477ac */ /* 0x000ee20008000800 */
[----:B------:R-:W4:Y:S01]  /*12c0*/  LDCU UR19, c[0x0][0x374] ;  /* 0x00006e80ff1377ac */ /* 0x000f220008000800 */
[----:B------:R-:W5:Y:S01]  /*12d0*/  LDCU UR18, c[0x0][0xb20] ;  /* 0x00016400ff1277ac */ /* 0x000f620008000800 */
[----:B------:R-:W5:Y:S01]  /*12e0*/  LDCU.64 UR6, c[0x0][0xb28] ;  /* 0x00016500ff0677ac */ /* 0x000f620008000a00 */
[----:B-1----:R-:W-:Y:S02]  /*12f0*/  UIMAD.WIDE.U32 UR22, UR12, UR8, URZ ;  /* 0x000000080c1672a5 */ /* 0x002fe4000f8e00ff */
[----:B------:R-:W-:Y:S02]  /*1300*/  UISETP.NE.AND UP3, UPT, UR10, 0x1, UPT ;  /* 0x000000010a00788c */ /* 0x000fe4000bf65270 */
[----:B--2---:R-:W-:-:S02]  /*1310*/  UISETP.NE.AND UP0, UPT, UR63, 0x1, UPT ;  /* 0x000000013f00788c */ /* 0x004fc4000bf05270 */
[----:B---3--:R-:W-:Y:S01]  /*1320*/  UIMAD.WIDE.U32 UR24, UR20, UR8, URZ ;  /* 0x00000008141872a5 */ /* 0x008fe2000f8e00ff */
[----:B------:R-:W-:Y:S01]  /*1330*/  UMOV UR21, UR23 ;  /* 0x0000001700157c82 */ /* 0x000fe20008000000 */
[----:B----4-:R-:W-:Y:S02]  /*1340*/  UIMAD.WIDE.U32 UR22, UR19, UR11, URZ ;  /* 0x0000000b131672a5 */ /* 0x010fe4000f8e00ff */
[----:B------:R-:W-:Y:S02]  /*1350*/  UISETP.NE.AND UP1, UPT, UR17, 0x1, UPT ;  /* 0x000000011100788c */ /* 0x000fe4000bf25270 */
[----:B------:R-:W-:Y:S02]  /*1360*/  UIMAD.WIDE.U32 UR26, UR62, UR11, URZ ;  /* 0x0000000b3e1a72a5 */ /* 0x000fe4000f8e00ff */
[----:B-----5:R-:W-:Y:S02]  /*1370*/  @UP3 USHF.R.U32.HI UR19, URZ, UR18, UR23 ;  /* 0x00000012ff133299 */ /* 0x020fe40008011617 */
[----:B------:R-:W-:-:S02]  /*1380*/  USHF.R.U32.HI UR8, URZ, UR9, UR21 ;  /* 0x00000009ff087299 */ /* 0x000fc40008011615 */
[----:B------:R-:W-:Y:S01]  /*1390*/  UIMAD.WIDE.U32 UR22, UR19, UR6, URZ ;  /* 0x00000006131672a5 */ /* 0x000fe2000f8e00ff */
[----:B------:R-:W-:Y:S01]  /*13a0*/  UMOV UR21, UR25 ;  /* 0x0000001900157c82 */ /* 0x000fe20008000000 */
[----:B------:R-:W-:Y:S02]  /*13b0*/  USEL UR8, UR12, UR8, !UP0 ;  /* 0x000000080c087287 */ /* 0x000fe4000c000000 */
[----:B------:R-:W-:Y:S02]  /*13c0*/  @UP0 USHF.R.U32.HI UR20, URZ, UR9, UR21 ;  /* 0x00000009ff140299 */ /* 0x000fe40008011615 */
[----:B------:R-:W-:Y:S01]  /*13d0*/  @UP1 USHF.R.U32.HI UR19, URZ, UR7, UR23 ;  /* 0x00000007ff131299 */ /* 0x000fe20008011617 */
[----:B------:R-:W-:Y:S01]  /*13e0*/  UMOV UR9, UR27 ;  /* 0x0000001b00097c82 */ /* 0x000fe20008000000 */
[----:B------:R-:W-:Y:S02]  /*13f0*/  UIMAD.WIDE.U32 UR24, UR20, UR6, URZ ;  /* 0x00000006141872a5 */ /* 0x000fe4000f8e00ff */
[----:B------:R-:W-:-:S02]  /*1400*/  USHF.R.U32.HI UR9, URZ, UR18, UR9 ;  /* 0x00000012ff097299 */ /* 0x000fc40008011609 */
[----:B------:R-:W-:Y:S02]  /*1410*/  @UP1 USHF.R.U32.HI UR20, URZ, UR7, UR25 ;  /* 0x00000007ff141299 */ /* 0x000fe40008011619 */
[----:B------:R-:W-:Y:S02]  /*1420*/  USEL UR9, UR62, UR9, !UP3 ;  /* 0x000000093e097287 */ /* 0x000fe4000d800000 */
[----:B------:R-:W-:Y:S02]  /*1430*/  UIMAD UR19, UR19, UR17, URZ ;  /* 0x00000011131372a4 */ /* 0x000fe4000f8e02ff */
[----:B------:R-:W-:Y:S02]  /*1440*/  UIMAD UR11, UR20, UR17, URZ ;  /* 0x00000011140b72a4 */ /* 0x000fe4000f8e02ff */
[----:B------:R-:W-:Y:S02]  /*1450*/  UISETP.GE.AND UP0, UPT, UR9, UR19, UPT ;  /* 0x000000130900728c */ /* 0x000fe4000bf06270 */
[----:B------:R-:W-:-:S02]  /*1460*/  UIMAD.WIDE.U32 UR22, UR9, UR6, URZ ;  /* 0x00000006091672a5 */ /* 0x000fc4000f8e00ff */
[----:B------:R-:W-:Y:S02]  /*1470*/  UISETP.GE.OR UP0, UPT, UR8, UR11, UP0 ;  /* 0x0000000b0800728c */ /* 0x000fe40008706670 */
[----:B------:R-:W-:Y:S02]  /*1480*/  UIMAD.WIDE.U32 UR18, UR8, UR6, URZ ;  /* 0x00000006081272a5 */ /* 0x000fe4000f8e00ff */
[----:B------:R-:W-:Y:S02]  /*1490*/  USHF.R.U32.HI UR6, URZ, UR7, UR23 ;  /* 0x00000007ff067299 */ /* 0x000fe40008011617 */
[----:B------:R-:W-:Y:S02]  /*14a0*/  UIADD3 UR11, UPT, UPT, -UR9, URZ, URZ ;  /* 0x000000ff090b7290 */ /* 0x000fe4000fffe1ff */
[----:B------:R-:W-:Y:S02]  /*14b0*/  USEL UR6, UR9, UR6, !UP1 ;  /* 0x0000000609067287 */ /* 0x000fe4000c800000 */
[----:B------:R-:W-:-:S02]  /*14c0*/  UIMAD UR11, UR10, UR11, UR62 ;  /* 0x0000000b0a0b72a4 */ /* 0x000fc4000f8e023e */
[----:B------:R-:W-:Y:S02]  /*14d0*/  @!UP0 USHF.R.U32.HI UR18, URZ, UR7, UR19 ;  /* 0x00000007ff128299 */ /* 0x000fe40008011613 */
[----:B------:R-:W-:Y:S02]  /*14e0*/  UIADD3 UR19, UPT, UPT, -UR6, URZ, URZ ;  /* 0x000000ff06137290 */ /* 0x000fe4000fffe1ff */
[----:B------:R-:W-:Y:S02]  /*14f0*/  @!UP0 USEL UR18, UR8, UR18, !UP1 ;  /* 0x0000001208128287 */ /* 0x000fe4000c800000 */
[----:B------:R-:W-:Y:S02]  /*1500*/  UIMAD UR19, UR17, UR19, UR9 ;  /* 0x00000013111372a4 */ /* 0x000fe4000f8e0209 */
[----:B------:R-:W-:Y:S02]  /*1510*/  UIADD3 UR7, UPT, UPT, -UR8, URZ, URZ ;  /* 0x000000ff08077290 */ /* 0x000fe4000fffe1ff */
[----:B------:R-:W-:-:S02]  /*1520*/  @!UP0 UIMAD UR19, UR19, UR20, UR18 ;  /* 0x00000014131382a4 */ /* 0x000fc4000f8e0212 */
[----:B------:R-:W-:Y:S02]  /*1530*/  @!UP0 UIADD3 UR6, UPT, UPT, UR6, -UR18, URZ ;  /* 0x8000001206068290 */ /* 0x000fe4000fffe0ff */
[----:B------:R-:W-:Y:S02]  /*1540*/  UIMAD UR7, UR63, UR7, UR12 ;  /* 0x000000073f0772a4 */ /* 0x000fe4000f8e020c */
[----:B------:R-:W-:-:S03]  /*1550*/  @!UP0 UIMAD UR9, UR6, UR17, UR8 ;  /* 0x00000011060982a4 */ /* 0x000fc6000f8e0208 */
[----:B------:R-:W-:Y:S01]  /*1560*/  @!UP0 UMOV UR8, UR19 ;  /* 0x0000001300088c82 */ /* 0x000fe20008000000 */
[----:B------:R-:W-:Y:S02]  /*1570*/  UIMAD UR62, UR9, UR10, UR11 ;  /* 0x0000000a093e72a4 */ /* 0x000fe4000f8e020b */
[----:B------:R-:W-:-:S12]  /*1580*/  UIMAD UR63, UR8, UR63, UR7 ;  /* 0x0000003f083f72a4 */ /* 0x000fd8000f8e0207 */
.L_x_19:
[----:B------:R-:W-:Y:S02]  /*1590*/  UISETP.NE.AND UP1, UPT, UR16, 0x1, UPT ;  /* 0x000000011000788c */ /* 0x000fe4000bf25270 */
[----:B------:R-:W-:-:S07]  /*15a0*/  UISETP.NE.AND UP0, UPT, UR4, 0x2, UPT ;  /* 0x000000020400788c */ /* 0x000fce000bf05270 */
[----:B------:R-:W-:Y:S05]  /*15b0*/  BRA.U UP1, `(.L_x_20) ;  /* 0x0000000101407547 */ /* 0x000fea000b800000 */
[----:B------:R-:W1:Y:S01]  /*15c0*/  LDCU.128 UR8, c[0x0][0xb10] ;  /* 0x00016200ff0877ac */ /* 0x000e620008000c00 */
[----:B------:R-:W2:Y:S01]  /*15d0*/  LDCU UR7, c[0x0][0xb0c] ;  /* 0x00016180ff0777ac */ /* 0x000ea20008000800 */
[----:B------:R-:W3:Y:S01]  /*15e0*/  LDCU UR6, c[0x0][0xb20] ;  /* 0x00016400ff0677ac */ /* 0x000ee20008000800 */
[----:B-1----:R-:W-:Y:S02]  /*15f0*/  UIMAD.WIDE.U32 UR18, UR63, UR8, URZ ;  /* 0x000000083f1272a5 */ /* 0x002fe4000f8e00ff */
[----:B------:R-:W-:Y:S02]  /*1600*/  UIMAD.WIDE.U32 UR16, UR62, UR11, URZ ;  /* 0x0000000b3e1072a5 */ /* 0x000fe4000f8e00ff */
[----:B--2---:R-:W-:-:S03]  /*1610*/  UISETP.NE.AND UP1, UPT, UR7, 0x1, UPT ;  /* 0x000000010700788c */ /* 0x004fc6000bf25270 */
[----:B------:R-:W-:Y:S01]  /*1620*/  UMOV UR11, UR19 ;  /* 0x00000013000b7c82 */ /* 0x000fe20008000000 */
[----:B---3--:R-:W-:Y:S02]  /*1630*/  USHF.R.U32.HI UR6, URZ, UR6, UR17 ;  /* 0x00000006ff067299 */ /* 0x008fe40008011611 */
[----:B------:R-:W-:-:S04]  /*1640*/  USHF.R.U32.HI UR8, URZ, UR9, UR11 ;  /* 0x00000009ff087299 */ /* 0x000fc8000801160b */
[----:B------:R-:W-:Y:S02]  /*1650*/  USEL UR8, UR63, UR8, !UP1 ;  /* 0x000000083f087287 */ /* 0x000fe4000c800000 */
[----:B------:R-:W-:-:S04]  /*1660*/  UISETP.NE.AND UP1, UPT, UR10, 0x1, UPT ;  /* 0x000000010a00788c */ /* 0x000fc8000bf25270 */
[----:B------:R-:W-:-:S04]  /*1670*/  USEL UR6, UR62, UR6, !UP1 ;  /* 0x000000063e067287 */ /* 0x000fc8000c800000 */
[----:B------:R-:W-:Y:S02]  /*1680*/  UIADD3 UR9, UPT, UPT, -UR6, UR8, URZ ;  /* 0x0000000806097290 */ /* 0x000fe4000fffe1ff */
[----:B------:R-:W-:Y:S02]  /*1690*/  UIADD3 UR6, UPT, UPT, UR6, -UR8, URZ ;  /* 0x8000000806067290 */ /* 0x000fe4000fffe0ff */
[----:B------:R-:W-:Y:S02]  /*16a0*/  UIMAD UR62, UR9, UR10, UR62 ;  /* 0x0000000a093e72a4 */ /* 0x000fe4000f8e023e */
[----:B------:R-:W-:-:S12]  /*16b0*/  UIMAD UR63, UR6, UR7, UR63 ;  /* 0x00000007063f72a4 */ /* 0x000fd8000f8e023f */
.L_x_20:
[----:B------:R-:W-:Y:S05]  /*16c0*/  BRA.U !UP6, `(.L_x_21) ;  /* 0x000000010e0c7547 */ /* 0x000fea000b800000 */
[----:B------:R-:W-:Y:S01]  /*16d0*/  UCGABAR_WAIT ;  /* 0x0000000000007dc7 */ /* 0x000fe20008000000 */
[----:B------:R-:W-:Y:S01]  /*16e0*/  CCTL.IVALL ;  /* 0x00000000ff00798f */ /* 0x000fe20002000000 */
[----:B------:R-:W-:Y:S05]  /*16f0*/  BRA `(.L_x_22) ;  /* 0x0000000000047947 */ /* 0x000fea0003800000 */
.L_x_21:
[----:B------:R-:W-:Y:S06]  /*1700*/  BAR.SYNC.DEFER_BLOCKING 0x0 ;  /* 0x0000000000007b1d */ /* 0x000fec0000010000 */
.L_x_22:
[----:B------:R-:W-:Y:S05]  /*1710*/  BRA.U UP0, `(.L_x_23) ;  /* 0x0000001900007547 */ /* 0x000fea000b800000 */
[----:B------:R-:W1:Y:S01]  /*1720*/  LDCU UR22, c[0x0][0x38c] ;  /* 0x00007180ff1677ac */ /* 0x000e620008000800 */
[----:B------:R-:W-:Y:S01]  /*1730*/  PLOP3.LUT P1, PT, PT, PT, UP4, 0x80, 0x8 ;  /* 0x000000000008781c */ /* 0x000fe20003f2f048 */
[----:B------:R-:W-:Y:S01]  /*1740*/  IMAD.MOV.U32 R12, RZ, RZ, 0x1 ;  /* 0x00000001ff0c7424 */ /* 0x000fe200078e00ff */
[----:B------:R-:W-:Y:S02]  /*1750*/  ISETP.NE.AND P2, PT, R0, RZ, P3 ;  /* 0x000000ff0000720c */ /* 0x000fe40001f45270 */
[----:B------:R-:W-:Y:S02]  /*1760*/  CS2R R10, SRZ ;  /* 0x00000000000a7805 */ /* 0x000fe4000001ff00 */
[----:B------:R-:W-:Y:S01]  /*1770*/  PLOP3.LUT P1, PT, P1, PT, PT, 0x8, 0x80 ;  /* 0x000000000080781c */ /* 0x000fe20000f2e170 */
[----:B------:R-:W-:Y:S01]  /*1780*/  IMAD.MOV.U32 R9, RZ, RZ, RZ ;  /* 0x000000ffff097224 */ /* 0x000fe200078e00ff */
[----:B------:R-:W2:Y:S01]  /*1790*/  LDCU UR15, c[0x0][0x370] ;  /* 0x00006e00ff0f77ac */ /* 0x000ea20008000800 */
[----:B------:R-:W-:Y:S01]  /*17a0*/  IMAD.MOV.U32 R8, RZ, RZ, 0x1 ;  /* 0x00000001ff087424 */ /* 0x000fe200078e00ff */
[----:B------:R-:W-:Y:S01]  /*17b0*/  ULOP3.LUT UR25, UR12, 0x1, URZ, 0xc0, !UPT ;  /* 0x000000010c197892 */ /* 0x000fe2000f8ec0ff */
[----:B------:R-:W3:Y:S01]  /*17c0*/  LDCU.64 UR26, c[0x0][0x348] ;  /* 0x00006900ff1a77ac */ /* 0x000ee20008000a00 */
[----:B------:R-:W-:-:S02]  /*17d0*/  USHF.L.U32 UR21, UR12, 0x7, URZ ;  /* 0x000000070c157899 */ /* 0x000fc400080006ff */
[----:B-1----:R-:W-:Y:S01]  /*17e0*/  UIADD3 UR6, UPT, UPT, UR22, 0x3f, URZ ;  /* 0x0000003f16067890 */ /* 0x002fe2000fffe0ff */
[----:B------:R-:W1:Y:S03]  /*17f0*/  LDCU UR14, c[0x0][0x374] ;  /* 0x00006e80ff0e77ac */ /* 0x000e660008000800 */
[----:B------:R-:W-:Y:S01]  /*1800*/  USHF.R.S32.HI UR24, URZ, 0x1f, UR6 ;  /* 0x0000001fff187899 */ /* 0x000fe20008011406 */
[----:B------:R-:W-:-:S03]  /*1810*/  UMOV UR38, URZ ;  /* 0x000000ff00267c82 */ /* 0x000fc60008000000 */
[----:B------:R-:W-:Y:S02]  /*1820*/  ULEA.HI UR24, UR24, UR6, URZ, 0x6 ;  /* 0x0000000618187291 */ /* 0x000fe4000f8f30ff */
[----:B------:R-:W-:Y:S02]  /*1830*/  UIADD3 UR6, UPT, UPT, UR22, -0x1, URZ ;  /* 0xffffffff16067890 */ /* 0x000fe4000fffe0ff */
[----:B------:R-:W-:Y:S02]  /*1840*/  USHF.R.S32.HI UR24, URZ, 0x6, UR24 ;  /* 0x00000006ff187899 */ /* 0x000fe40008011418 */
[----:B------:R-:W-:Y:S02]  /*1850*/  UISETP.GE.U32.AND UP1, UPT, UR6, -0x7f, UPT ;  /* 0xffffff810600788c */ /* 0x000fe4000bf26070 */
[----:B------:R-:W-:Y:S02]  /*1860*/  UISETP.LT.U32.AND UP0, UPT, UR24, 0xd, UPT ;  /* 0x0000000d1800788c */ /* 0x000fe4000bf01070 */
[----:B------:R-:W-:-:S02]  /*1870*/  UIADD3 UR22, UPT, UPT, UR22, 0x7e, URZ ;  /* 0x0000007e16167890 */ /* 0x000fc4000fffe0ff */
[----:B------:R-:W-:Y:S02]  /*1880*/  USEL UR23, UR24, 0xd, UP0 ;  /* 0x0000000d18177887 */ /* 0x000fe40008000000 */
[----:B------:R-:W-:Y:S02]  /*1890*/  UISETP.NE.AND UP0, UPT, UR4, URZ, UPT ;  /* 0x000000ff0400728c */ /* 0x000fe4000bf05270 */
[----:B------:R-:W-:Y:S02]  /*18a0*/  UIADD3 UR4, UPT, UPT, UR23, -0x1, URZ ;  /* 0xffffffff17047890 */ /* 0x000fe4000fffe0ff */
[----:B------:R-:W-:Y:S02]  /*18b0*/  @UP1 UIADD3 UR4, UPT, UPT, UR23, URZ, URZ ;  /* 0x000000ff17041290 */ /* 0x000fe4000fffe0ff */
[----:B------:R-:W-:Y:S02]  /*18c0*/  USEL UR30, UR29, 0x2, UP0 ;  /* 0x000000021d1e7887 */ /* 0x000fe40008000000 */
[----:B------:R-:W-:-:S02]  /*18d0*/  UIADD3 UR39, UPT, UPT, UR24, -UR23, URZ ;  /* 0x8000001718277290 */ /* 0x000fc4000fffe0ff */
[----:B------:R-:W-:Y:S02]  /*18e0*/  UIADD3 UR28, UPT, UPT, UR4, 0x1, URZ ;  /* 0x00000001041c7890 */ /* 0x000fe4000fffe0ff */
[----:B-123--:R-:W-:-:S12]  /*18f0*/  UIADD3 UR29, UPT, UPT, -UR4, URZ, URZ ;  /* 0x000000ff041d7290 */ /* 0x00efd8000fffe1ff */
.L_x_43:
[----:B------:R-:W-:Y:S01]  /*1900*/  UISETP.NE.AND UP0, UPT, UR5, URZ, UPT ;  /* 0x000000ff0500728c */ /* 0x000fe2000bf05270 */
[----:B-1----:R-:W1:Y:S08]  /*1910*/  S2UR UR5, SR_CgaCtaId ;  /* 0x00000000000579c3 */ /* 0x002e700000008800 */
[----:B------:R-:W-:Y:S05]  /*1920*/  BRA.U UP0, `(.L_x_24) ;  /* 0x0000000100347547 */ /* 0x000fea000b800000 */
[----:B------:R-:W2:Y:S01]  /*1930*/  S2R R0, SR_CgaCtaId ;  /* 0x0000000000007919 */ /* 0x000ea20000008800 */
[----:B------:R-:W-:Y:S02]  /*1940*/  MOV R3, 0x400 ;  /* 0x0000040000037802 */ /* 0x000fe40000000f00 */
[----:B------:R-:W-:Y:S02]  /*1950*/  SHF.L.U32 R2, R8, 0x1f, RZ ;  /* 0x0000001f08027819 */ /* 0x000fe400000006ff */
[----:B--2---:R-:W-:-:S05]  /*1960*/  LEA R0, R0, R3, 0x18 ;  /* 0x0000000300007211 */ /* 0x004fca00078ec0ff */
[----:B------:R-:W-:-:S04]  /*1970*/  IMAD R3, R9, 0x8, R0 ;  /* 0x0000000809037824 */ /* 0x000fc800078e0200 */
[----:B------:R-:W2:Y:S02]  /*1980*/  SYNCS.PHASECHK.TRANS64.TRYWAIT P0, [R3+URZ+0x140], R2 ;  /* 0x00014002030075a7 */ /* 0x000ea400080011ff */
[----:B--2---:R-:W-:Y:S05]  /*1990*/  @!P0 BRA `(.L_x_25) ;  /* 0x0000009c000c8947 */ /* 0x004fea0003800000 */
.L_x_127:
[----:B------:R-:W-:Y:S01]  /*19a0*/  VIADD R9, R9, 0x1 ;  /* 0x0000000109097836 */ /* 0x000fe20000000000 */
[----:B------:R2:W-:Y:S04]  /*19b0*/  SYNCS.ARRIVE.TRANS64.A1T0 RZ, [R3+URZ+0x130], RZ ;  /* 0x000130ff03ff79a7 */ /* 0x0005e800081000ff */
[----:B------:R-:W-:-:S04]  /*19c0*/  ISETP.NE.AND P0, PT, R9, 0x2, PT ;  /* 0x000000020900780c */ /* 0x000fc80003f05270 */
[----:B------:R-:W-:Y:S02]  /*19d0*/  SEL R9, R9, RZ, P0 ;  /* 0x000000ff09097207 */ /* 0x000fe40000000000 */
[----:B--2---:R-:W-:-:S04]  /*19e0*/  SEL R3, RZ, 0x1, P0 ;  /* 0x00000001ff037807 */ /* 0x004fc80000000000 */
[----:B------:R-:W-:-:S07]  /*19f0*/  LOP3.LUT R8, R8, R3, RZ, 0x3c, !PT ;  /* 0x0000000308087212 */ /* 0x000fce00078e3cff */
.L_x_24:
[----:B------:R-:W-:Y:S01]  /*1a00*/  UMOV UR4, 0x400 ;  /* 0x0000040000047882 */ /* 0x000fe20000000000 */
[----:B------:R-:W-:Y:S01]  /*1a10*/  SHF.L.U32 R0, R12, 0x1f, RZ ;  /* 0x0000001f0c007819 */ /* 0x000fe200000006ff */
[----:B-1----:R-:W-:Y:S02]  /*1a20*/  ULEA UR4, UR5, UR4, 0x18 ;  /* 0x0000000405047291 */ /* 0x002fe4000f8ec0ff */
[----:B------:R-:W-:Y:S02]  /*1a30*/  UISETP.GE.U32.AND UP0, UPT, UR22, 0x7f, UPT ;  /* 0x0000007f1600788c */ /* 0x000fe4000bf06070 */
[----:B------:R-:W-:Y:S02]  /*1a40*/  ULEA UR6, UR38, UR4, 0x3 ;  /* 0x0000000426067291 */ /* 0x000fe4000f8e18ff */
[----:B------:R-:W-:Y:S02]  /*1a50*/  ULEA.HI UR35, UR63, UR63, URZ, 0x1 ;  /* 0x0000003f3f237291 */ /* 0x000fe4000f8f08ff */
[----:B------:R-:W-:-:S02]  /*1a60*/  ULEA UR11, UR62, UR25, 0x1 ;  /* 0x000000193e0b7291 */ /* 0x000fc4000f8e08ff */
[----:B------:R-:W-:Y:S02]  /*1a70*/  USHF.L.U32 UR35, UR35, 0x7, URZ ;  /* 0x0000000723237899 */ /* 0x000fe400080006ff */
[----:B------:R-:W-:Y:S01]  /*1a80*/  UIMAD UR11, UR11, 0x58, URZ ;  /* 0x000000580b0b78a4 */ /* 0x000fe2000f8e02ff */
[----:B------:R1:W2:Y:S01]  /*1a90*/  SYNCS.PHASECHK.TRANS64.TRYWAIT P0, [UR6+0x68], R0 ;  /* 0x00006800ff0075a7 */ /* 0x0002a20008001106 */
[----:B------:R-:W-:Y:S01]  /*1aa0*/  ULOP3.LUT UR35, UR35, 0xffffff00, URZ, 0xc0, !UPT ;  /* 0xffffff0023237892 */ /* 0x000fe2000f8ec0ff */
[----:B------:R-:W-:-:S03]  /*1ab0*/  UMOV UR40, URZ ;  /* 0x000000ff00287c82 */ /* 0x000fc60008000000 */
[----:B------:R-:W-:Y:S01]  /*1ac0*/  ULOP3.LUT UR35, UR35, 0x80, UR21, 0xf8, !UPT ;  /* 0x0000008023237892 */ /* 0x000fe2000f8ef815 */
[----:B------:R-:W-:Y:S11]  /*1ad0*/  BRA.U !UP0, `(.L_x_26) ;  /* 0x0000000108c07547 */ /* 0x000ff6000b800000 */
[----:B------:R-:W-:Y:S01]  /*1ae0*/  UMOV UR16, UR29 ;  /* 0x0000001d00107c82 */ /* 0x000fe20008000000 */
[----:B------:R-:W-:Y:S01]  /*1af0*/  UMOV UR7, UR38 ;  /* 0x0000002600077c82 */ /* 0x000fe20008000000 */
[----:B------:R-:W-:-:S05]  /*1b00*/  UMOV UR34, URZ ;  /* 0x000000ff00227c82 */ /* 0x000fca0008000000 */
.L_x_32:
[----:B--2---:R-:W-:Y:S01]  /*1b10*/  @P3 MOV R2, 0x6c00 ;  /* 0x00006c0000023802 */ /* 0x004fe20000000f00 */
[----:B------:R-:W-:Y:S01]  /*1b20*/  ULEA UR33, UR7, UR4, 0x3 ;  /* 0x0000000407217291 */ /* 0x000fe2000f8e18ff */
[----:B--234-:R-:W-:Y:S11]  /*1b30*/  @P0 BRA `(.L_x_27) ;  /* 0x00000000000c0947 */ /* 0x01cff60003800000 */
[----:B------:R-:W-:Y:S04]  /*1b40*/  SHF.L.U32 R3, R12, 0x1f, RZ ;  /* 0x0000001f0c037819 */ /* 0x000fe800000006ff */
[----:B------:R-:W2:Y:S02]  /*1b50*/  SYNCS.PHASECHK.TRANS64.TRYWAIT P0, [UR33+0x68], R3 ;  /* 0x00006803ff0075a7 */ /* 0x000ea40008001121 */
[----:B--2---:R-:W-:Y:S05]  /*1b60*/  @!P0 BRA `(.L_x_28) ;  /* 0x0000009800ac8947 */ /* 0x004fea0003800000 */
.L_x_27:
[----:B------:R2:W-:Y:S01]  /*1b70*/  @P3 SYNCS.ARRIVE.TRANS64 RZ, [UR33], R2 ;  /* 0x00000002ffff39a7 */ /* 0x0005e20008000021 */
[----:B------:R-:W-:Y:S02]  /*1b80*/  ULOP3.LUT UR6, UR30, 0x2, URZ, 0xfc, !UPT ;  /* 0x000000021e067892 */ /* 0x000fe4000f8efcff */
[----:B------:R-:W-:Y:S02]  /*1b90*/  UIADD3 UR16, UPT, UPT, UR16, 0x1, URZ ;  /* 0x0000000110107890 */ /* 0x000fe4000fffe0ff */
[----:B------:R-:W-:Y:S02]  /*1ba0*/  UISETP.NE.AND UP0, UPT, UR6, 0x2, UPT ;  /* 0x000000020600788c */ /* 0x000fe4000bf05270 */
[----:B------:R-:W-:Y:S07]  /*1bb0*/  UISETP.NE.AND UP2, UPT, UR16, 0x1, UPT ;  /* 0x000000011000788c */ /* 0x000fee000bf45270 */
[----:B------:R-:W-:Y:S05]  /*1bc0*/  BRA.U UP0, `(.L_x_29) ;  /* 0x0000000100047547 */ /* 0x000fea000b800000 */
[----:B------:R-:W-:Y:S05]  /*1bd0*/  BPT.TRAP 0x1 ;  /* 0x000000040000795c */ /* 0x000fea0000300000 */
.L_x_29:
[----:B------:R-:W-:Y:S04]  /*1be0*/  BSSY.RECONVERGENT B0, `(.L_x_30) ;  /* 0x0000003000007945 */ /* 0x000fe80003800200 */
[----:B------:R-:W-:Y:S05]  /*1bf0*/  @!P2 BRA `(.L_x_31) ;  /* 0x000000000004a947 */ /* 0x000fea0003800000 */
[----:B------:R-:W-:Y:S05]  /*1c00*/  BPT.TRAP 0x1 ;  /* 0x000000040000795c */ /* 0x000fea0000300000 */
.L_x_31:
[----:B------:R-:W-:Y:S05]  /*1c10*/  BSYNC.RECONVERGENT B0 ;  /* 0x0000000000007941 */ /* 0x000fea0003800200 */
.L_x_30:
[----:B------:R-:W-:Y:S02]  /*1c20*/  UIADD3 UR38, UPT, UPT, UR7, 0x1, URZ ;  /* 0x0000000107267890 */ /* 0x000fe4000fffe0ff */
[----:B------:R-:W-:Y:S02]  /*1c30*/  UIADD3 UR18, UP1, UPT, UR26, 0x80, URZ ;  /* 0x000000801a127890 */ /* 0x000fe4000ff3e0ff */
[----:B------:R-:W-:Y:S02]  /*1c40*/  UISETP.NE.AND UP0, UPT, UR38, 0xd, UPT ;  /* 0x0000000d2600788c */ /* 0x000fe4000bf05270 */
[----:B------:R-:W-:Y:S02]  /*1c50*/  ULEA UR32, UR7, UR4, 0xd ;  /* 0x0000000407207291 */ /* 0x000fe4000f8e68ff */
[----:B------:R-:W-:Y:S02]  /*1c60*/  USEL UR9, URZ, 0x1, UP0 ;  /* 0x00000001ff097887 */ /* 0x000fe40008000000 */
[----:B------:R-:W-:Y:S02]  /*1c70*/  USEL UR38, UR38, URZ, UP0 ;  /* 0x000000ff26267287 */ /* 0x000fe40008000000 */
[----:B------:R-:W-:Y:S02]  /*1c80*/  ULOP3.LUT UR33, UR33, 0xfefffff8, URZ, 0xc0, !UPT ;  /* 0xfefffff821217892 */ /* 0x000fe4000f8ec0ff */
[----:B------:R-:W-:Y:S01]  /*1c90*/  ULEA UR8, UR38, UR4, 0x3 ;  /* 0x0000000426087291 */ /* 0x000fe2000f8e18ff */
[----:B------:R-:W-:Y:S01]  /*1ca0*/  LOP3.LUT R12, R12, UR9, RZ, 0x3c, !PT ;  /* 0x000000090c0c7c12 */ /* 0x000fe2000f8e3cff */
[----:B------:R-:W-:Y:S02]  /*1cb0*/  UIADD3.X UR19, UPT, UPT, URZ, UR27, URZ, UP1, !UPT ;  /* 0x0000001bff137290 */ /* 0x000fe40008ffe4ff */
[----:B------:R-:W-:Y:S01]  /*1cc0*/  UIADD3 UR32, UPT, UPT, UR32, 0xb280, URZ ;  /* 0x0000b28020207890 */ /* 0x000fe2000fffe0ff */
[----:B-1----:R-:W-:Y:S01]  /*1cd0*/  SHF.L.U32 R0, R12, 0x1f, RZ ;  /* 0x0000001f0c007819 */ /* 0x002fe200000006ff */
[----:B------:R-:W-:Y:S01]  /*1ce0*/  UIMAD UR6, UR7, 0x1600, UR4 ;  /* 0x00001600070678a4 */ /* 0x000fe2000f8e0204 */
[----:B------:R-:W-:Y:S02]  /*1cf0*/  UMOV UR44, 0x0 ;  /* 0x00000000002c7882 */ /* 0x000fe40000000000 */
[----:B------:R3:W4:Y:S01]  /*1d00*/  SYNCS.PHASECHK.TRANS64.TRYWAIT P0, [UR8+0x68], R0 ;  /* 0x00006800ff0075a7 */ /* 0x0007220008001108 */
[----:B------:R-:W-:Y:S01]  /*1d10*/  UMOV UR45, 0x10000000 ;  /* 0x10000000002d7882 */ /* 0x000fe20000000000 */
[----:B------:R-:W-:Y:S02]  /*1d20*/  UIADD3 UR42, UP0, UPT, UR26, 0x180, URZ ;  /* 0x000001801a2a7890 */ /* 0x000fe4000ff1e0ff */
[----:B------:R1:W-:Y:S01]  /*1d30*/  UTMALDG.3D.2CTA [UR32], [UR18], desc[UR44] ;  /* 0x00002c20120075b4 */ /* 0x0003e20008211000 */
[----:B------:R-:W-:Y:S02]  /*1d40*/  UIADD3 UR8, UPT, UPT, UR6, 0x25280, URZ ;  /* 0x0002528006087890 */ /* 0x000fe4000fffe0ff */
[----:B------:R-:W-:Y:S01]  /*1d50*/  UIADD3.X UR43, UPT, UPT, URZ, UR27, URZ, UP0, !UPT ;  /* 0x0000001bff2b7290 */ /* 0x000fe200087fe4ff */
[----:B------:R-:W-:Y:S01]  /*1d60*/  UMOV UR10, UR34 ;  /* 0x00000022000a7c82 */ /* 0x000fe20008000000 */
[----:B------:R-:W-:Y:S01]  /*1d70*/  UMOV UR12, UR36 ;  /* 0x00000024000c7c82 */ /* 0x000fe20008000000 */
[----:B------:R-:W-:Y:S01]  /*1d80*/  UMOV UR9, UR33 ;  /* 0x0000002100097c82 */ /* 0x000fe20008000000 */
[----:B------:R-:W-:Y:S01]  /*1d90*/  UMOV UR40, UR28 ;  /* 0x0000001c00287c82 */ /* 0x000fe20008000000 */
[----:B------:R-:W-:Y:S04]  /*1da0*/  UMOV UR7, UR38 ;  /* 0x0000002600077c82 */ /* 0x000fe80008000000 */
[----:B------:R3:W-:Y:S01]  /*1db0*/  UTMALDG.3D.2CTA [UR8], [UR42], desc[UR44] ;  /* 0x00002c082a0075b4 */ /* 0x0007e20008211000 */
[----:B-1----:R-:W-:Y:S01]  /*1dc0*/  UIADD3 UR34, UPT, UPT, UR34, 0x40, URZ ;  /* 0x0000004022227890 */ /* 0x002fe2000fffe0ff */
[----:B------:R-:W-:Y:S11]  /*1dd0*/  BRA.U UP2, `(.L_x_32) ;  /* 0xfffffffd024c7547 */ /* 0x000ff6000b83ffff */
.L_x_26:
[----:B------:R-:W-:Y:S01]  /*1de0*/  ULEA UR6, UR38, UR4, 0x3 ;  /* 0x0000000426067291 */ /* 0x000fe2000f8e18ff */
[----:B-1-3--:R-:W-:Y:S01]  /*1df0*/  SHF.L.U32 R0, R12, 0x1f, RZ ;  /* 0x0000001f0c007819 */ /* 0x00afe200000006ff */
[----:B------:R-:W-:Y:S01]  /*1e00*/  @!P1 SYNCS.ARRIVE.TRANS64.A1T0 RZ, [UR4+0xe8], RZ ;  /* 0x0000e8ffffff99a7 */ /* 0x000fe20008100004 */
[----:B------:R-:W-:-:S06]  /*1e10*/  UISETP.GT.AND UP0, UPT, UR24, UR23, UPT ;  /* 0x000000171800728c */ /* 0x000fcc000bf04270 */
[----:B--2-4-:R1:W2:Y:S03]  /*1e20*/  SYNCS.PHASECHK.TRANS64.TRYWAIT P0, [UR6+0x68], R0 ;  /* 0x00006800ff0075a7 */ /* 0x0142a60008001106 */
[----:B------:R-:W-:Y:S05]  /*1e30*/  BRA.U !UP0, `(.L_x_33) ;  /* 0x0000000108c07547 */ /* 0x000fea000b800000 */
[----:B------:R-:W-:Y:S01]  /*1e40*/  UIADD3 UR32, UPT, UPT, UR39, UR40, URZ ;  /* 0x0000002827207290 */ /* 0x000fe2000fffe0ff */
[----:B------:R-:W-:-:S11]  /*1e50*/  UMOV UR7, UR38 ;  /* 0x0000002600077c82 */ /* 0x000fd60008000000 */
.L_x_39:
[----:B--2---:R-:W-:Y:S01]  /*1e60*/  @P3 MOV R2, 0x6c00 ;  /* 0x00006c0000023802 */ /* 0x004fe20000000f00 */
[----:B------:R-:W-:Y:S01]  /*1e70*/  ULEA UR17, UR7, UR4, 0x3 ;  /* 0x0000000407117291 */ /* 0x000fe2000f8e18ff */
[----:B--2-4-:R-:W-:Y:S11]  /*1e80*/  @P0 BRA `(.L_x_34) ;  /* 0x00000000000c0947 */ /* 0x014ff60003800000 */
[----:B------:R-:W-:Y:S04]  /*1e90*/  SHF.L.U32 R3, R12, 0x1f, RZ ;  /* 0x0000001f0c037819 */ /* 0x000fe800000006ff */
[----:B------:R-:W2:Y:S02]  /*1ea0*/  SYNCS.PHASECHK.TRANS64.TRYWAIT P0, [UR17+0x68], R3 ;  /* 0x00006803ff0075a7 */ /* 0x000ea40008001111 */
[----:B--2---:R-:W-:Y:S05]  /*1eb0*/  @!P0 BRA `(.L_x_35) ;  /* 0x0000009400f08947 */ /* 0x004fea0003800000 */
.L_x_34:
[----:B------:R2:W-:Y:S01]  /*1ec0*/  @P3 SYNCS.ARRIVE.TRANS64 RZ, [UR17], R2 ;  /* 0x00000002ffff39a7 */ /* 0x0005e20008000011 */
[----:B------:R-:W-:Y:S04]  /*1ed0*/  ULOP3.LUT UR6, UR30, 0x2, URZ, 0xfc, !UPT ;  /* 0x000000021e067892 */ /* 0x000fe8000f8efcff */
[----:B------:R-:W-:Y:S09]  /*1ee0*/  UISETP.NE.AND UP0, UPT, UR6, 0x2, UPT ;  /* 0x000000020600788c */ /* 0x000ff2000bf05270 */
[----:B------:R-:W-:Y:S05]  /*1ef0*/  BRA.U UP0, `(.L_x_36) ;  /* 0x0000000100047547 */ /* 0x000fea000b800000 */
[----:B------:R-:W-:Y:S05]  /*1f00*/  BPT.TRAP 0x1 ;  /* 0x000000040000795c */ /* 0x000fea0000300000 */
.L_x_36:
[----:B------:R-:W-:Y:S04]  /*1f10*/  BSSY.RECONVERGENT B0, `(.L_x_37) ;  /* 0x0000003000007945 */ /* 0x000fe80003800200 */
[----:B------:R-:W-:Y:S05]  /*1f20*/  @!P2 BRA `(.L_x_38) ;  /* 0x000000000004a947 */ /* 0x000fea0003800000 */
[----:B------:R-:W-:Y:S05]  /*1f30*/  BPT.TRAP 0x1 ;  /* 0x000000040000795c */ /* 0x000fea0000300000 */
.L_x_38:
[----:B------:R-:W-:Y:S05]  /*1f40*/  BSYNC.RECONVERGENT B0 ;  /* 0x0000000000007941 */ /* 0x000fea0003800200 */
.L_x_37:
[----:B------:R-:W-:Y:S02]  /*1f50*/  UIADD3 UR38, UPT, UPT, UR7, 0x1, URZ ;  /* 0x0000000107267890 */ /* 0x000fe4000fffe0ff */
[----:B------:R-:W-:Y:S02]  /*1f60*/  ULEA UR16, UR7, UR4, 0xd ;  /* 0x0000000407107291 */ /* 0x000fe4000f8e68ff */
[----:B------:R-:W-:Y:S02]  /*1f70*/  UISETP.NE.AND UP0, UPT, UR38, 0xd, UPT ;  /* 0x0000000d2600788c */ /* 0x000fe4000bf05270 */
[----:B------:R-:W-:Y:S02]  /*1f80*/  UIADD3 UR48, UP1, UPT, UR26, 0x80, URZ ;  /* 0x000000801a307890 */ /* 0x000fe4000ff3e0ff */
[----:B------:R-:W-:Y:S02]  /*1f90*/  USEL UR9, URZ, 0x1, UP0 ;  /* 0x00000001ff097887 */ /* 0x000fe40008000000 */
[----:B------:R-:W-:Y:S02]  /*1fa0*/  USEL UR38, UR38, URZ, UP0 ;  /* 0x000000ff26267287 */ /* 0x000fe40008000000 */
[----:B------:R-:W-:Y:S02]  /*1fb0*/  ULOP3.LUT UR17, UR17, 0xfefffff8, URZ, 0xc0, !UPT ;  /* 0xfefffff811117892 */ /* 0x000fe4000f8ec0ff */
[----:B------:R-:W-:Y:S01]  /*1fc0*/  ULEA UR8, UR38, UR4, 0x3 ;  /* 0x0000000426087291 */ /* 0x000fe2000f8e18ff */
[----:B------:R-:W-:Y:S01]  /*1fd0*/  LOP3.LUT R12, R12, UR9, RZ, 0x3c, !PT ;  /* 0x000000090c0c7c12 */ /* 0x000fe2000f8e3cff */
[----:B------:R-:W-:Y:S02]  /*1fe0*/  USHF.L.U32 UR18, UR40, 0x6, URZ ;  /* 0x0000000628127899 */ /* 0x000fe400080006ff */
[----:B------:R-:W-:Y:S01]  /*1ff0*/  UIADD3 UR16, UPT, UPT, UR16, 0xb280, URZ ;  /* 0x0000b28010107890 */ /* 0x000fe2000fffe0ff */
[----:B-1----:R-:W-:Y:S01]  /*2000*/  SHF.L.U32 R0, R12, 0x1f, RZ ;  /* 0x0000001f0c007819 */ /* 0x002fe200000006ff */
[----:B------:R-:W-:Y:S02]  /*2010*/  UIADD3.X UR49, UPT, UPT, URZ, UR27, URZ, UP1, !UPT ;  /* 0x0000001bff317290 */ /* 0x000fe40008ffe4ff */
[----:B------:R-:W-:Y:S01]  /*2020*/  UIMAD UR6, UR7, 0x1600, UR4 ;  /* 0x00001600070678a4 */ /* 0x000fe2000f8e0204 */
[----:B------:R3:W4:Y:S01]  /*2030*/  SYNCS.PHASECHK.TRANS64.TRYWAIT P0, [UR8+0x68], R0 ;  /* 0x00006800ff0075a7 */ /* 0x0007220008001108 */
[----:B------:R-:W-:Y:S02]  /*2040*/  UIADD3 UR44, UP0, UPT, UR26, 0x180, URZ ;  /* 0x000001801a2c7890 */ /* 0x000fe4000ff1e0ff */
[----:B------:R-:W-:Y:S01]  /*2050*/  UIADD3 UR8, UPT, UPT, UR6, 0x25280, URZ ;  /* 0x0002528006087890 */ /* 0x000fe2000fffe0ff */
[----:B------:R-:W-:Y:S01]  /*2060*/  UMOV UR42, 0x0 ;  /* 0x00000000002a7882 */ /* 0x000fe20000000000 */
[----:B------:R-:W-:Y:S01]  /*2070*/  UMOV UR43, 0x10000000 ;  /* 0x10000000002b7882 */ /* 0x000fe20000000000 */
[----:B------:R-:W-:Y:S01]  /*2080*/  UMOV UR19, UR35 ;  /* 0x0000002300137c82 */ /* 0x000fe20008000000 */
[----:B------:R-:W-:Y:S01]  /*2090*/  UMOV UR20, UR36 ;  /* 0x0000002400147c82 */ /* 0x000fe20008000000 */
[----:B------:R-:W-:Y:S01]  /*20a0*/  UIADD3.X UR45, UPT, UPT, URZ, UR27, URZ, UP0, !UPT ;  /* 0x0000001bff2d7290 */ /* 0x000fe200087fe4ff */
[----:B------:R3:W-:Y:S01]  /*20b0*/  UTMALDG.3D.2CTA [UR16], [UR48], desc[UR42] ;  /* 0x00002a10300075b4 */ /* 0x0007e20008211000 */
[----:B------:R-:W-:Y:S01]  /*20c0*/  UIADD3 UR40, UPT, UPT, UR40, 0x1, URZ ;  /* 0x0000000128287890 */ /* 0x000fe2000fffe0ff */
[----:B------:R-:W-:Y:S01]  /*20d0*/  UMOV UR12, UR36 ;  /* 0x00000024000c7c82 */ /* 0x000fe20008000000 */
[----:B------:R-:W-:Y:S01]  /*20e0*/  UMOV UR9, UR17 ;  /* 0x0000001100097c82 */ /* 0x000fe20008000000 */
[----:B------:R-:W-:Y:S01]  /*20f0*/  UMOV UR10, UR18 ;  /* 0x00000012000a7c82 */ /* 0x000fe20008000000 */
[----:B------:R-:W-:Y:S03]  /*2100*/  UISETP.NE.AND UP0, UPT, UR40, UR32, UPT ;  /* 0x000000202800728c */ /* 0x000fe6000bf05270 */
[----:B------:R3:W-:Y:S01]  /*2110*/  UTMALDG.3D.2CTA [UR8], [UR44], desc[UR42] ;  /* 0x00002a082c0075b4 */ /* 0x0007e20008211000 */
[----:B------:R-:W-:Y:S05]  /*2120*/  UMOV UR7, UR38 ;  /* 0x0000002600077c82 */ /* 0x000fea0008000000 */
[----:B---3--:R-:W-:Y:S05]  /*2130*/  BRA.U UP0, `(.L_x_39) ;  /* 0xfffffffd00487547 */ /* 0x008fea000b83ffff */
.L_x_33:
[C---:B------:R-:W-:Y:S01]  /*2140*/  LEA R3, R11.reuse, UR4, 0x3 ;  /* 0x000000040b037c11 */ /* 0x040fe2000f8e18ff */
[----:B------:R-:W-:Y:S01]  /*2150*/  NOP ;  /* 0x0000000000007918 */ /* 0x000fe20000000000 */
[----:B-1----:R-:W-:Y:S02]  /*2160*/  SHF.L.U32 R0, R10, 0x1f, RZ ;  /* 0x0000001f0a007819 */ /* 0x002fe400000006ff */
[----:B------:R-:W-:Y:S02]  /*2170*/  LEA R5, R11, UR4, 0x4 ;  /* 0x000000040b057c11 */ /* 0x000fe4000f8e20ff */
[----:B--2-4-:R-:W1:Y:S02]  /*2180*/  SYNCS.PHASECHK.TRANS64.TRYWAIT P0, [R3+URZ+0xf0], R0 ;  /* 0x0000f000030075a7 */ /* 0x014e6400080011ff */
[----:B-1----:R-:W-:Y:S05]  /*2190*/  @!P0 BRA `(.L_x_40) ;  /* 0x0000009400508947 */ /* 0x002fea0003800000 */
.L_x_130:
[----:B------:R-:W2:Y:S01]  /*21a0*/  LDS.128 R4, [R5+0x160] ;  /* 0x0001600005047984 */ /* 0x000ea20000000c00 */
[----:B------:R-:W-:Y:S01]  /*21b0*/  UISETP.GE.AND UP0, UPT, UR13, 0x1, UPT ;  /* 0x000000010d00788c */ /* 0x000fe2000bf06270 */
[----:B------:R-:W-:Y:S01]  /*21c0*/  @!PT LDS RZ, [RZ] ;  /* 0x00000000fffff984 */ /* 0x000fe20000000800 */
[----:B------:R-:W-:Y:S01]  /*21d0*/  @!PT LDS RZ, [RZ] ;  /* 0x00000000fffff984 */ /* 0x000fe20000000800 */
[----:B------:R-:W-:Y:S01]  /*21e0*/  @!PT LDS RZ, [RZ] ;  /* 0x00000000fffff984 */ /* 0x000fe20000000800 */
[----:B------:R-:W-:Y:S01]  /*21f0*/  @!PT LDS RZ, [RZ] ;  /* 0x00000000fffff984 */ /* 0x000fe20000000800 */
[----:B------:R3:W-:Y:S06]  /*2200*/  MEMBAR.ALL.CTA ;  /* 0x0000000000007992 */ /* 0x0007ec0000008000 */
[----:B---3--:R-:W3:Y:S01]  /*2210*/  FENCE.VIEW.ASYNC.S ;  /* 0x00000000000073c6 */ /* 0x008ee20000000000 */
[----:B--2---:R-:W-:-:S13]  /*2220*/  LOP3.LUT P0, RZ, R6, 0x1, RZ, 0xc0, !PT ;  /* 0x0000000106ff7812 */ /* 0x004fda000780c0ff */
[----:B---3--:R-:W-:Y:S01]  /*2230*/  VOTEU.ANY UP1, P0 ;  /* 0x0000000000ff7886 */ /* 0x008fe20000020100 */
[----:B------:R-:W-:-:S13]  /*2240*/  PLOP3.LUT P0, PT, PT, PT, UP1, 0x80, 0x8 ;  /* 0x000000000008781c */ /* 0x000fda0003f0f018 */
[----:B-1----:R-:W-:Y:S02]  /*2250*/  @P0 LOP3.LUT R0, R5, 0xffff, RZ, 0xc0, !PT ;  /* 0x0000ffff05000812 */ /* 0x002fe400078ec0ff */
[----:B------:R-:W-:Y:S02]  /*2260*/  @P0 MOV R2, R4 ;  /* 0x0000000400020202 */ /* 0x000fe40000000f00 */
[----:B------:R-:W-:Y:S01]  /*2270*/  @P0 R2UR UR7, R0 ;  /* 0x00000000000702ca */ /* 0x000fe200000e0000 */
[----:B------:R-:W-:Y:S01]  /*2280*/  VIADD R0, R3, 0x100 ;  /* 0x0000010003007836 */ /* 0x000fe20000000000 */
[----:B------:R-:W-:Y:S02]  /*2290*/  @P0 SHF.R.U32.HI R4, RZ, 0x10, R5 ;  /* 0x00000010ff040819 */ /* 0x000fe40000011605 */
[----:B------:R-:W-:Y:S02]  /*22a0*/  @P0 R2UR UR8, R2 ;  /* 0x00000000020802ca */ /* 0x000fe400000e0000 */
[----:B------:R-:W-:-:S02]  /*22b0*/  PRMT R0, RZ, 0x654, R0 ;  /* 0x00000654ff007816 */ /* 0x000fc40000000000 */
[----:B------:R-:W-:Y:S02]  /*22c0*/  @P0 R2UR UR6, R4 ;  /* 0x00000000040602ca */ /* 0x000fe400000e0000 */
[----:B------:R1:W-:Y:S03]  /*22d0*/  SYNCS.ARRIVE.TRANS64.RED.A1T0 RZ, [R0+URZ], RZ ;  /* 0x000000ff00ff79a7 */ /* 0x0003e600081004ff */
[----:B------:R-:W-:-:S04]  /*22e0*/  @UP1 UMOV UR31, UR7 ;  /* 0x00000007001f1c82 */ /* 0x000fc80008000000 */
[----:B------:R-:W-:-:S04]  /*22f0*/  @UP1 UMOV UR37, UR8 ;  /* 0x0000000800251c82 */ /* 0x000fc80008000000 */
[----:B------:R-:W-:Y:S01]  /*2300*/  @UP1 UMOV UR36, UR6 ;  /* 0x0000000600241c82 */ /* 0x000fe20008000000 */
[----:B------:R-:W-:Y:S05]  /*2310*/  BRA.U !UP0, `(.L_x_41) ;  /* 0x0000000108bc7547 */ /* 0x000fea000b800000 */
[----:B------:R-:W2:Y:S01]  /*2320*/  LDCU.128 UR8, c[0x0][0xb10] ;  /* 0x00016200ff0877ac */ /* 0x000ea20008000c00 */
[----:B------:R-:W3:Y:S01]  /*2330*/  LDCU UR12, c[0x0][0xb20] ;  /* 0x00016400ff0c77ac */ /* 0x000ee20008000800 */
[----:B------:R-:W4:Y:S01]  /*2340*/  LDCU UR16, c[0x0][0xb0c] ;  /* 0x00016180ff1077ac */ /* 0x000f220008000800 */
[----:B------:R-:W5:Y:S01]  /*2350*/  LDCU.64 UR6, c[0x0][0xb28] ;  /* 0x00016500ff0677ac */ /* 0x000f620008000a00 */
[----:B------:R-:W-:Y:S02]  /*2360*/  UISETP.NE.AND UP3, UPT, UR13, 0x1, UPT ;  /* 0x000000010d00788c */ /* 0x000fe4000bf65270 */
[----:B--2---:R-:W-:Y:S02]  /*2370*/  UIMAD.WIDE.U32 UR34, UR14, UR11, URZ ;  /* 0x0000000b0e2272a5 */ /* 0x004fe4000f8e00ff */
[----:B------:R-:W-:Y:S02]  /*2380*/  UIMAD.WIDE.U32 UR32, UR15, UR8, URZ ;  /* 0x000000080f2072a5 */ /* 0x000fe4000f8e00ff */
[----:B------:R-:W-:-:S02]  /*2390*/  UIMAD.WIDE.U32 UR18, UR31, UR11, URZ ;  /* 0x0000000b1f1272a5 */ /* 0x000fc4000f8e00ff */
[----:B------:R-:W-:Y:S01]  /*23a0*/  UISETP.NE.AND UP0, UPT, UR10, 0x1, UPT ;  /* 0x000000010a00788c */ /* 0x000fe2000bf05270 */
[----:B------:R-:W-:Y:S02]  /*23b0*/  UMOV UR11, UR35 ;  /* 0x00000023000b7c82 */ /* 0x000fe40008000000 */
[----:B------:R-:W-:Y:S01]  /*23c0*/  UMOV UR17, UR33 ;  /* 0x0000002100117c82 */ /* 0x000fe20008000000 */
[----:B---3--:R-:W-:Y:S02]  /*23d0*/  USHF.R.U32.HI UR11, URZ, UR12, UR11 ;  /* 0x0000000cff0b7299 */ /* 0x008fe4000801160b */
[----:B----4-:R-:W-:Y:S02]  /*23e0*/  UISETP.NE.AND UP2, UPT, UR16, 0x1, UPT ;  /* 0x000000011000788c */ /* 0x010fe4000bf45270 */
[----:B------:R-:W-:Y:S02]  /*23f0*/  USHF.R.U32.HI UR17, URZ, UR9, UR17 ;  /* 0x00000009ff117299 */ /* 0x000fe40008011611 */
[----:B------:R-:W-:-:S02]  /*2400*/  USEL UR11, UR14, UR11, !UP0 ;  /* 0x0000000b0e0b7287 */ /* 0x000fc4000c000000 */
[----:B------:R-:W-:Y:S02]  /*2410*/  USEL UR17, UR15, UR17, !UP2 ;  /* 0x000000110f117287 */ /* 0x000fe4000d000000 */
[----:B-----5:R-:W-:Y:S02]  /*2420*/  UIMAD.WIDE.U32 UR34, UR11, UR6, URZ ;  /* 0x000000060b2272a5 */ /* 0x020fe4000f8e00ff */
[----:B------:R-:W-:Y:S02]  /*2430*/  UIMAD.WIDE.U32 UR32, UR37, UR8, URZ ;  /* 0x00000008252072a5 */ /* 0x000fe4000f8e00ff */
[----:B------:R-:W-:Y:S02]  /*2440*/  USHF.R.U32.HI UR19, URZ, UR12, UR19 ;  /* 0x0000000cff137299 */ /* 0x000fe40008011613 */
[----:B------:R-:W-:Y:S02]  /*2450*/  UIMAD.WIDE.U32 UR40, UR17, UR6, URZ ;  /* 0x00000006112872a5 */ /* 0x000fe4000f8e00ff */
[----:B------:R-:W-:-:S02]  /*2460*/  @UP3 USHF.R.U32.HI UR11, URZ, UR7, UR35 ;  /* 0x00000007ff0b3299 */ /* 0x000fc40008011623 */
[----:B------:R-:W-:Y:S02]  /*2470*/  USHF.R.U32.HI UR33, URZ, UR9, UR33 ;  /* 0x00000009ff217299 */ /* 0x000fe40008011621 */
[----:B------:R-:W-:Y:S02]  /*2480*/  USEL UR19, UR31, UR19, !UP0 ;  /* 0x000000131f137287 */ /* 0x000fe4000c000000 */
[----:B------:R-:W-:Y:S02]  /*2490*/  @UP3 USHF.R.U32.HI UR17, URZ, UR7, UR41 ;  /* 0x00000007ff113299 */ /* 0x000fe40008011629 */
[----:B------:R-:W-:Y:S02]  /*24a0*/  UIMAD UR11, UR13, UR11, URZ ;  /* 0x0000000b0d0b72a4 */ /* 0x000fe4000f8e02ff */
[----:B------:R-:W-:Y:S02]  /*24b0*/  USEL UR33, UR37, UR33, !UP2 ;  /* 0x0000002125217287 */ /* 0x000fe4000d000000 */
[----:B------:R-:W-:-:S02]  /*24c0*/  UIMAD UR8, UR13, UR17, URZ ;  /* 0x000000110d0872a4 */ /* 0x000fc4000f8e02ff */
[----:B------:R-:W-:Y:S02]  /*24d0*/  UISETP.GE.AND UP0, UPT, UR19, UR11, UPT ;  /* 0x0000000b1300728c */ /* 0x000fe4000bf06270 */
[----:B------:R-:W-:Y:S02]  /*24e0*/  UIMAD.WIDE.U32 UR40, UR19, UR6, URZ ;  /* 0x00000006132872a5 */ /* 0x000fe4000f8e00ff */
[----:B------:R-:W-:Y:S02]  /*24f0*/  UISETP.GE.OR UP0, UPT, UR33, UR8, UP0 ;  /* 0x000000082100728c */ /* 0x000fe40008706670 */
[----:B------:R-:W-:Y:S02]  /*2500*/  UIMAD.WIDE.U32 UR34, UR33, UR6, URZ ;  /* 0x00000006212272a5 */ /* 0x000fe4000f8e00ff */
[----:B------:R-:W-:Y:S02]  /*2510*/  USHF.R.U32.HI UR6, URZ, UR7, UR41 ;  /* 0x00000007ff067299 */ /* 0x000fe40008011629 */
[----:B------:R-:W-:-:S02]  /*2520*/  UIADD3 UR8, UPT, UPT, -UR19, URZ, URZ ;  /* 0x000000ff13087290 */ /* 0x000fc4000fffe1ff */
[----:B------:R-:W-:Y:S02]  /*2530*/  USEL UR6, UR19, UR6, !UP3 ;  /* 0x0000000613067287 */ /* 0x000fe4000d800000 */
[----:B------:R-:W-:Y:S02]  /*2540*/  UIMAD UR8, UR10, UR8, UR31 ;  /* 0x000000080a0872a4 */ /* 0x000fe4000f8e021f */
[----:B------:R-:W-:Y:S02]  /*2550*/  @!UP0 USHF.R.U32.HI UR9, URZ, UR7, UR35 ;  /* 0x00000007ff098299 */ /* 0x000fe40008011623 */
[----:B------:R-:W-:Y:S02]  /*2560*/  UIADD3 UR11, UPT, UPT, -UR6, URZ, URZ ;  /* 0x000000ff060b7290 */ /* 0x000fe4000fffe1ff */
[----:B------:R-:W-:Y:S02]  /*2570*/  @!UP0 USEL UR9, UR33, UR9, !UP3 ;  /* 0x0000000921098287 */ /* 0x000fe4000d800000 */
[----:B------:R-:W-:-:S02]  /*2580*/  UIMAD UR11, UR13, UR11, UR19 ;  /* 0x0000000b0d0b72a4 */ /* 0x000fc4000f8e0213 */
[----:B------:R-:W-:Y:S02]  /*2590*/  UIADD3 UR7, UPT, UPT, -UR33, URZ, URZ ;  /* 0x000000ff21077290 */ /* 0x000fe4000fffe1ff */
[----:B------:R-:W-:Y:S02]  /*25a0*/  @!UP0 UIMAD UR11, UR11, UR17, UR9 ;  /* 0x000000110b0b82a4 */ /* 0x000fe4000f8e0209 */
[----:B------:R-:W-:Y:S02]  /*25b0*/  @!UP0 UIADD3 UR6, UPT, UPT, UR6, -UR9, URZ ;  /* 0x8000000906068290 */ /* 0x000fe4000fffe0ff */
[----:B------:R-:W-:Y:S02]  /*25c0*/  UIMAD UR7, UR16, UR7, UR37 ;  /* 0x00000007100772a4 */ /* 0x000fe4000f8e0225 */
[----:B------:R-:W-:-:S03]  /*25d0*/  @!UP0 UIMAD UR19, UR13, UR6, UR33 ;  /* 0x000000060d1382a4 */ /* 0x000fc6000f8e0221 */
[----:B------:R-:W-:Y:S01]  /*25e0*/  @!UP0 UMOV UR33, UR11 ;  /* 0x0000000b00218c82 */ /* 0x000fe20008000000 */
[----:B------:R-:W-:Y:S02]  /*25f0*/  UIMAD UR31, UR19, UR10, UR8 ;  /* 0x0000000a131f72a4 */ /* 0x000fe4000f8e0208 */
[----:B------:R-:W-:-:S12]  /*2600*/  UIMAD UR37, UR33, UR16, UR7 ;  /* 0x00000010212572a4 */ /* 0x000fd8000f8e0207 */
.L_x_41:
[----:B------:R-:W2:Y:S02]  /*2610*/  LDCU UR6, c[0x0][0xb30] ;  /* 0x00016600ff0677ac */ /* 0x000ea40008000800 */
[----:B--2---:R-:W-:-:S09]  /*2620*/  UISETP.NE.AND UP0, UPT, UR6, 0x1, UPT ;  /* 0x000000010600788c */ /* 0x004fd2000bf05270 */
[----:B------:R-:W-:Y:S05]  /*2630*/  BRA.U UP0, `(.L_x_42) ;  /* 0x0000000100407547 */ /* 0x000fea000b800000 */
[----:B------:R-:W2:Y:S01]  /*2640*/  LDCU.128 UR8, c[0x0][0xb10] ;  /* 0x00016200ff0877ac */ /* 0x000ea20008000c00 */
[----:B------:R-:W3:Y:S01]  /*2650*/  LDCU UR7, c[0x0][0xb0c] ;  /* 0x00016180ff0777ac */ /* 0x000ee20008000800 */
[----:B------:R-:W4:Y:S01]  /*2660*/  LDCU UR6, c[0x0][0xb20] ;  /* 0x00016400ff0677ac */ /* 0x000f220008000800 */
[----:B--2---:R-:W-:Y:S02]  /*2670*/  UIMAD.WIDE.U32 UR18, UR37, UR8, URZ ;  /* 0x00000008251272a5 */ /* 0x004fe4000f8e00ff */
[----:B------:R-:W-:Y:S02]  /*2680*/  UIMAD.WIDE.U32 UR16, UR31, UR11, URZ ;  /* 0x0000000b1f1072a5 */ /* 0x000fe4000f8e00ff */
[----:B---3--:R-:W-:Y:S02]  /*2690*/  UISETP.NE.AND UP2, UPT, UR7, 0x1, UPT ;  /* 0x000000010700788c */ /* 0x008fe4000bf45270 */
[----:B------:R-:W-:Y:S01]  /*26a0*/  UISETP.NE.AND UP0, UPT, UR10, 0x1, UPT ;  /* 0x000000010a00788c */ /* 0x000fe2000bf05270 */
[----:B------:R-:W-:Y:S01]  /*26b0*/  UMOV UR11, UR19 ;  /* 0x00000013000b7c82 */ /* 0x000fe20008000000 */
[----:B----4-:R-:W-:-:S02]  /*26c0*/  USHF.R.U32.HI UR6, URZ, UR6, UR17 ;  /* 0x00000006ff067299 */ /* 0x010fc40008011611 */
[----:B------:R-:W-:Y:S02]  /*26d0*/  USHF.R.U32.HI UR9, URZ, UR9, UR11 ;  /* 0x00000009ff097299 */ /* 0x000fe4000801160b */
[----:B------:R-:W-:Y:S02]  /*26e0*/  USEL UR6, UR31, UR6, !UP0 ;  /* 0x000000061f067287 */ /* 0x000fe4000c000000 */
[----:B------:R-:W-:-:S04]  /*26f0*/  USEL UR9, UR37, UR9, !UP2 ;  /* 0x0000000925097287 */ /* 0x000fc8000d000000 */
[----:B------:R-:W-:Y:S02]  /*2700*/  UIADD3 UR8, UPT, UPT, UR9, -UR6, URZ ;  /* 0x8000000609087290 */ /* 0x000fe4000fffe0ff */
[----:B------:R-:W-:Y:S02]  /*2710*/  UIADD3 UR6, UPT, UPT, -UR9, UR6, URZ ;  /* 0x0000000609067290 */ /* 0x000fe4000fffe1ff */
[----:B------:R-:W-:Y:S02]  /*2720*/  UIMAD UR31, UR8, UR10, UR31 ;  /* 0x0000000a081f72a4 */ /* 0x000fe4000f8e021f */
[----:B------:R-:W-:-:S12]  /*2730*/  UIMAD UR37, UR6, UR7, UR37 ;  /* 0x00000007062572a4 */ /* 0x000fd8000f8e0225 */
.L_x_42:
[----:B------:R-:W-:Y:S01]  /*2740*/  VIADD R11, R11, 0x1 ;  /* 0x000000010b0b7836 */ /* 0x000fe20000000000 */
[----:B------:R-:W-:Y:S01]  /*2750*/  PLOP3.LUT P1, PT, PT, PT, PT, 0x80, 0x8 ;  /* 0x000000000008781c */ /* 0x000fe20003f2f070 */
[----:B------:R-:W-:Y:S02]  /*2760*/  UIADD3 UR63, UPT, UPT, UR37, UR47, URZ ;  /* 0x0000002f253f7290 */ /* 0x000fe4000fffe0ff */
[----:B------:R-:W-:Y:S01]  /*2770*/  UIADD3 UR62, UPT, UPT, UR31, UR46, URZ ;  /* 0x0000002e1f3e7290 */ /* 0x000fe2000fffe0ff */
[----:B------:R-:W-:-:S04]  /*2780*/  ISETP.NE.AND P0, PT, R11, 0x2, PT ;  /* 0x000000020b00780c */ /* 0x000fc80003f05270 */
[----:B------:R-:W-:Y:S02]  /*2790*/  SEL R3, RZ, 0x1, P0 ;  /* 0x00000001ff037807 */ /* 0x000fe40000000000 */
[----:B------:R-:W-:Y:S02]  /*27a0*/  SEL R11, R11, RZ, P0 ;  /* 0x000000ff0b0b7207 */ /* 0x000fe40000000000 */
[----:B------:R-:W-:Y:S01]  /*27b0*/  LOP3.LUT R10, R10, R3, RZ, 0x3c, !PT ;  /* 0x000000030a0a7212 */ /* 0x000fe200078e3cff */
[----:B------:R-:W-:Y:S06]  /*27c0*/  BRA.U UP1, `(.L_x_43) ;  /* 0xfffffff1014c7547 */ /* 0x000fec000b83ffff */
[----:B------:R-:W-:Y:S01]  /*27d0*/  UIADD3 UR4, UPT, UPT, UR4, 0x68, URZ ;  /* 0x0000006804047890 */ /* 0x000fe2000fffe0ff */
[----:B------:R-:W-:-:S03]  /*27e0*/  SHF.L.U32 R3, R12, 0x1f, RZ ;  /* 0x0000001f0c037819 */ /* 0x000fc600000006ff */
[----:B------:R-:W-:-:S09]  /*27f0*/  ULEA UR5, UR38, UR4, 0x3 ;  /* 0x0000000426057291 */ /* 0x000fd2000f8e18ff */
[----:B------:R-:W2:Y:S02]  /*2800*/  SYNCS.PHASECHK.TRANS64.TRYWAIT P0, [UR5], R3 ;  /* 0x00000003ff0075a7 */ /* 0x000ea40008001105 */
[----:B--2---:R-:W-:Y:S05]  /*2810*/  @!P0 BRA `(.L_x_44) ;  /* 0x0000008c00c48947 */ /* 0x004fea0003800000 */
.L_x_132:
[----:B------:R-:W-:-:S04]  /*2820*/  UIADD3 UR6, UPT, UPT, UR38, 0x1, URZ ;  /* 0x0000000126067890 */ /* 0x000fc8000fffe0ff */
[----:B------:R-:W-:-:S04]  /*2830*/  UISETP.NE.AND UP0, UPT, UR6, 0xd, UPT ;  /* 0x0000000d0600788c */ /* 0x000fc8000bf05270 */
[----:B------:R-:W-:Y:S02]  /*2840*/  USEL UR7, URZ, 0x1, UP0 ;  /* 0x00000001ff077887 */ /* 0x000fe40008000000 */
[----:B------:R-:W-:-:S04]  /*2850*/  USEL UR6, UR6, URZ, UP0 ;  /* 0x000000ff06067287 */ /* 0x000fc80008000000 */
[----:B------:R-:W-:Y:S01]  /*2860*/  ULEA UR5, UR6, UR4, 0x3 ;  /* 0x0000000406057291 */ /* 0x000fe2000f8e18ff */
[----:B------:R-:W-:-:S04]  /*2870*/  LOP3.LUT R2, R12, UR7, RZ, 0x3c, !PT ;  /* 0x000000070c027c12 */ /* 0x000fc8000f8e3cff */
[----:B-1----:R-:W-:-:S04]  /*2880*/  SHF.L.U32 R3, R2, 0x1f, RZ ;  /* 0x0000001f02037819 */ /* 0x002fc800000006ff */
[----:B------:R-:W1:Y:S02]  /*2890*/  SYNCS.PHASECHK.TRANS64.TRYWAIT P0, [UR5], R3 ;  /* 0x00000003ff0075a7 */ /* 0x000e640008001105 */
[----:B-1----:R-:W-:Y:S05]  /*28a0*/  @!P0 BRA `(.L_x_45) ;  /* 0x0000008c00b88947 */ /* 0x002fea0003800000 */
.L_x_134:
        /* <DEDUP_REMOVED lines=9> */
.L_x_136:
        /* <DEDUP_REMOVED lines=9> */
.L_x_138:
        /* <DEDUP_REMOVED lines=9> */
.L_x_140:
        /* <DEDUP_REMOVED lines=9> */
.L_x_142:
        /* <DEDUP_REMOVED lines=9> */
.L_x_144:
        /* <DEDUP_REMOVED lines=9> */
.L_x_146:
        /* <DEDUP_REMOVED lines=9> */
.L_x_148:
        /* <DEDUP_REMOVED lines=9> */
.L_x_150:
        /* <DEDUP_REMOVED lines=9> */
.L_x_152:
        /* <DEDUP_REMOVED lines=9> */
.L_x_154:
[----:B------:R-:W-:-:S04]  /*2e50*/  UIADD3 UR6, UPT, UPT, UR6, 0x1, URZ ;  /* 0x0000000106067890 */ /* 0x000fc8000fffe0ff */
[----:B------:R-:W-:-:S04]  /*2e60*/  UISETP.NE.AND UP0, UPT, UR6, 0xd, UPT ;  /* 0x0000000d0600788c */ /* 0x000fc8000bf05270 */
[----:B------:R-:W-:Y:S02]  /*2e70*/  USEL UR5, URZ, 0x1, UP0 ;  /* 0x00000001ff057887 */ /* 0x000fe40008000000 */
[----:B------:R-:W-:-:S04]  /*2e80*/  USEL UR6, UR6, URZ, UP0 ;  /* 0x000000ff06067287 */ /* 0x000fc80008000000 */
[----:B------:R-:W-:Y:S01]  /*2e90*/  ULEA UR6, UR6, UR4, 0x3 ;  /* 0x0000000406067291 */ /* 0x000fe2000f8e18ff */
[----:B-1----:R-:W-:-:S04]  /*2ea0*/  LOP3.LUT R3, R2, UR5, RZ, 0x3c, !PT ;  /* 0x0000000502037c12 */ /* 0x002fc8000f8e3cff */
[----:B------:R-:W-:Y:S01]  /*2eb0*/  SHF.L.U32 R3, R3, 0x1f, RZ ;  /* 0x0000001f03037819 */ /* 0x000fe200000006ff */
[----:B------:R-:W-:-:S07]  /*2ec0*/  IMAD.U32 R0, RZ, RZ, UR6 ;  /* 0x00000006ff007e24 */ /* 0x000fce000f8e00ff */
.L_x_56:
[----:B-1----:R1:W2:Y:S02]  /*2ed0*/  SYNCS.PHASECHK.TRANS64.TRYWAIT P0, [R0+URZ], R3 ;  /* 0x00000003000075a7 */ /* 0x0022a400080011ff */
[----:B--2---:R-:W-:Y:S05]  /*2ee0*/  @!P0 NANOSLEEP.SYNCS 0x989680 ;  /* 0x009896800000895d */ /* 0x004fea0003900000 */
[----:B------:R-:W2:Y:S02]  /*2ef0*/  @!P0 SYNCS.PHASECHK.TRANS64 P0, [R0+URZ], R3 ;  /* 0x00000003000085a7 */ /* 0x000ea400080010ff */
[----:B--2---:R-:W-:Y:S05]  /*2f00*/  @P0 EXIT ;  /* 0x000000000000094d */ /* 0x004fea0003800000 */
[----:B------:R-:W-:Y:S05]  /*2f10*/  BRA `(.L_x_56) ;  /* 0xfffffffc00ec7947 */ /* 0x000fea000383ffff */
.L_x_23:
[----:B------:R-:W-:-:S04]  /*2f20*/  UISETP.NE.AND UP0, UPT, UR5, URZ, UPT ;  /* 0x000000ff0500728c */ /* 0x000fc8000bf05270 */
[----:B------:R-:W-:-:S09]  /*2f30*/  UISETP.NE.OR UP0, UPT, UR4, 0x1, UP0 ;  /* 0x000000010400788c */ /* 0x000fd20008705670 */
[----:B------:R-:W-:Y:S05]  /*2f40*/  BRA.U UP0, `(.L_x_57) ;  /* 0x0000000500487547 */ /* 0x000fea000b800000 */
[----:B------:R-:W-:Y:S01]  /*2f50*/  ISETP.GE.U32.AND P2, PT, R0, 0x2, PT ;  /* 0x000000020000780c */ /* 0x000fe20003f46070 */
[----:B------:R-:W-:Y:S01]  /*2f60*/  IMAD.MOV.U32 R12, RZ, RZ, 0x1 ;  /* 0x00000001ff0c7424 */ /* 0x000fe200078e00ff */
[----:B------:R-:W-:Y:S02]  /*2f70*/  CS2R R10, SRZ ;  /* 0x00000000000a7805 */ /* 0x000fe4000001ff00 */
[----:B------:R-:W-:Y:S01]  /*2f80*/  CS2R R8, SRZ ;  /* 0x0000000000087805 */ /* 0x000fe2000001ff00 */
[----:B------:R-:W-:Y:S01]  /*2f90*/  UMOV UR6, 0x400 ;  /* 0x0000040000067882 */ /* 0x000fe20000000000 */
[----:B------:R-:W-:Y:S01]  /*2fa0*/  UMOV UR7, URZ ;  /* 0x000000ff00077c82 */ /* 0x000fe20008000000 */
[----:B------:R-:W-:-:S12]  /*2fb0*/  ULEA UR6, UR5, UR6, 0x18 ;  /* 0x0000000605067291 */ /* 0x000fd8000f8ec0ff */
.L_x_61:
[----:B------:R-:W-:Y:S02]  /*2fc0*/  LEA R2, R8, UR6, 0x3 ;  /* 0x0000000608027c11 */ /* 0x000fe4000f8e18ff */
[----:B------:R-:W-:-:S03]  /*2fd0*/  SHF.L.U32 R5, R9, 0x1f, RZ ;  /* 0x0000001f09057819 */ /* 0x000fc600000006ff */
[----:B------:R-:W-:Y:S01]  /*2fe0*/  VIADD R4, R2, 0x140 ;  /* 0x0000014002047836 */ /* 0x000fe20000000000 */
[----:B------:R-:W1:Y:S02]  /*2ff0*/  SYNCS.PHASECHK.TRANS64.TRYWAIT P0, [R2+URZ+0x130], R5 ;  /* 0x00013005020075a7 */ /* 0x000e6400080011ff */
[----:B-1----:R-:W-:Y:S05]  /*3000*/  @!P0 BRA `(.L_x_58) ;  /* 0x0000008800e88947 */ /* 0x002fea0003800000 */
.L_x_155:
[----:B------:R-:W-:Y:S01]  /*3010*/  ULEA UR5, UR7, UR6, 0x3 ;  /* 0x0000000607057291 */ /* 0x000fe2000f8e18ff */
[----:B------:R-:W-:Y:S02]  /*3020*/  PRMT R4, RZ, 0x654, R4 ;  /* 0x00000654ff047816 */ /* 0x000fe40000000004 */
[----:B-1----:R-:W-:Y:S01]  /*3030*/  SHF.L.U32 R5, R12, 0x1f, RZ ;  /* 0x0000001f0c057819 */ /* 0x002fe200000006ff */
[----:B------:R-:W-:Y:S01]  /*3040*/  UIADD3 UR4, UPT, UPT, UR5, 0xf0, URZ ;  /* 0x000000f005047890 */ /* 0x000fe2000fffe0ff */
[----:B------:R1:W-:Y:S05]  /*3050*/  SYNCS.ARRIVE.TRANS64.RED.A1T0 RZ, [R4+URZ], RZ ;  /* 0x000000ff04ff79a7 */ /* 0x0003ea00081004ff */
[----:B------:R-:W-:Y:S01]  /*3060*/  IMAD.U32 R7, RZ, RZ, UR4 ;  /* 0x00000004ff077e24 */ /* 0x000fe2000f8e00ff */
[----:B------:R-:W2:Y:S04]  /*3070*/  SYNCS.PHASECHK.TRANS64.TRYWAIT P0, [UR5+0x100], R5 ;  /* 0x00010005ff0075a7 */ /* 0x000ea80008001105 */
[----:B------:R-:W-:Y:S01]  /*3080*/  PRMT R6, R0, 0x654, R7 ;  /* 0x0000065400067816 */ /* 0x000fe20000000007 */
[----:B-1----:R-:W-:Y:S01]  /*3090*/  @!P2 IMAD.MOV.U32 R4, RZ, RZ, 0x10 ;  /* 0x00000010ff04a424 */ /* 0x002fe200078e00ff */
[----:B--2---:R-:W-:Y:S06]  /*30a0*/  @!P0 BRA `(.L_x_59) ;  /* 0x0000008800d48947 */ /* 0x004fec0003800000 */
.L_x_157:
[----:B------:R-:W-:Y:S01]  /*30b0*/  ULEA UR4, UR7, UR6, 0x4 ;  /* 0x0000000607047291 */ /* 0x000fe2000f8e20ff */
[----:B------:R-:W-:Y:S01]  /*30c0*/  SEL R3, R6, R3, !P2 ;  /* 0x0000000306037207 */ /* 0x000fe20005000000 */
[----:B------:R-:W-:Y:S01]  /*30d0*/  UIADD3 UR5, UPT, UPT, UR5, 0xf0, URZ ;  /* 0x000000f005057890 */ /* 0x000fe2000fffe0ff */
[----:B-1----:R-:W-:Y:S01]  /*30e0*/  LEA R2, R11, UR6, 0x3 ;  /* 0x000000060b027c11 */ /* 0x002fe2000f8e18ff */
[----:B------:R-:W-:Y:S01]  /*30f0*/  UIADD3 UR4, UPT, UPT, UR4, 0x160, URZ ;  /* 0x0000016004047890 */ /* 0x000fe2000fffe0ff */
[----:B------:R-:W-:Y:S01]  /*3100*/  SHF.L.U32 R5, R10, 0x1f, RZ ;  /* 0x0000001f0a057819 */ /* 0x000fe200000006ff */
[----:B------:R1:W-:Y:S01]  /*3110*/  @!P2 SYNCS.ARRIVE.TRANS64.RED RZ, [R3+URZ], R4 ;  /* 0x0000000403ffa9a7 */ /* 0x0003e200080004ff */
[----:B------:R-:W-:Y:S01]  /*3120*/  UIADD3 UR7, UPT, UPT, UR7, 0x1, URZ ;  /* 0x0000000107077890 */ /* 0x000fe2000fffe0ff */
[----:B------:R-:W-:-:S03]  /*3130*/  VIADD R8, R8, 0x1 ;  /* 0x0000000108087836 */ /* 0x000fc60000000000 */
[----:B------:R-:W-:Y:S02]  /*3140*/  UISETP.NE.AND UP0, UPT, UR7, 0x2, UPT ;  /* 0x000000020700788c */ /* 0x000fe4000bf05270 */
[----:B------:R-:W-:Y:S06]  /*3150*/  UGETNEXTWORKID.BROADCAST [UR4], [UR5] ;  /* 0x00000000040073ca */ /* 0x000fec0008000100 */
[----:B------:R-:W-:Y:S01]  /*3160*/  USEL UR4, URZ, 0x1, UP0 ;  /* 0x00000001ff047887 */ /* 0x000fe20008000000 */
[----:B------:R-:W-:Y:S01]  /*3170*/  ISETP.NE.AND P0, PT, R8, 0x2, PT ;  /* 0x000000020800780c */ /* 0x000fe20003f05270 */
[----:B------:R-:W-:Y:S01]  /*3180*/  USEL UR7, UR7, URZ, UP0 ;  /* 0x000000ff07077287 */ /* 0x000fe20008000000 */
[----:B------:R-:W2:Y:S03]  /*3190*/  SYNCS.PHASECHK.TRANS64.TRYWAIT P1, [R2+URZ+0xf0], R5 ;  /* 0x0000f005020075a7 */ /* 0x000ea600080211ff */
[----:B------:R-:W-:Y:S01]  /*31a0*/  LOP3.LUT R12, R12, UR4, RZ, 0x3c, !PT ;  /* 0x000000040c0c7c12 */ /* 0x000fe2000f8e3cff */
[----:B-12---:R-:W-:Y:S07]  /*31b0*/  @!P1 BRA `(.L_x_60) ;  /* 0x0000008800a89947 */ /* 0x006fee0003800000 */
.L_x_158:
[C---:B------:R-:W-:Y:S01]  /*31c0*/  LEA R4, R11.reuse, UR6, 0x4 ;  /* 0x000000060b047c11 */ /* 0x040fe2000f8e20ff */
[----:B-1----:R-:W-:Y:S01]  /*31d0*/  VIADD R2, R2, 0x100 ;  /* 0x0000010002027836 */ /* 0x002fe20000000000 */
[----:B------:R-:W-:Y:S01]  /*31e0*/  SEL R8, R8, RZ, P0 ;  /* 0x000000ff08087207 */ /* 0x000fe20000000000 */
[----:B------:R-:W-:-:S03]  /*31f0*/  VIADD R11, R11, 0x1 ;  /* 0x000000010b0b7836 */ /* 0x000fc60000000000 */
[----:B------:R-:W1:Y:S01]  /*3200*/  LDS.128 R4, [R4+0x160] ;  /* 0x0001600004047984 */ /* 0x000e620000000c00 */
[----:B------:R-:W-:Y:S02]  /*3210*/  PRMT R2, RZ, 0x654, R2 ;  /* 0x00000654ff027816 */ /* 0x000fe40000000002 */
[C---:B------:R-:W-:Y:S01]  /*3220*/  ISETP.NE.AND P1, PT, R11.reuse, 0x2, PT ;  /* 0x000000020b00780c */ /* 0x040fe20003f25270 */
[----:B------:R-:W-:Y:S01]  /*3230*/  @!PT LDS RZ, [RZ] ;  /* 0x00000000fffff984 */ /* 0x000fe20000000800 */
[----:B------:R-:W-:Y:S01]  /*3240*/  @!PT LDS RZ, [RZ] ;  /* 0x00000000fffff984 */ /* 0x000fe20000000800 */
[----:B------:R-:W-:Y:S01]  /*3250*/  @!PT LDS RZ, [RZ] ;  /* 0x00000000fffff984 */ /* 0x000fe20000000800 */
[----:B------:R-:W-:Y:S01]  /*3260*/  @!PT LDS RZ, [RZ] ;  /* 0x00000000fffff984 */ /* 0x000fe20000000800 */
[----:B------:R2:W-:Y:S06]  /*3270*/  MEMBAR.ALL.CTA ;  /* 0x0000000000007992 */ /* 0x0005ec0000008000 */
[----:B--2---:R-:W2:Y:S01]  /*3280*/  FENCE.VIEW.ASYNC.S ;  /* 0x00000000000073c6 */ /* 0x004ea20000000000 */
[----:B------:R-:W-:Y:S01]  /*3290*/  SEL R11, R11, RZ, P1 ;  /* 0x000000ff0b0b7207 */ /* 0x000fe20000800000 */
[----:B--2---:R2:W-:Y:S01]  /*32a0*/  SYNCS.ARRIVE.TRANS64.RED.A1T0 RZ, [R2+URZ], RZ ;  /* 0x000000ff02ff79a7 */ /* 0x0045e200081004ff */
[----:B-1----:R-:W-:-:S02]  /*32b0*/  LOP3.LUT P3, RZ, R6, 0x1, RZ, 0xc0, !PT ;  /* 0x0000000106ff7812 */ /* 0x002fc4000786c0ff */
[----:B------:R-:W-:-:S04]  /*32c0*/  SEL R5, RZ, 0x1, P1 ;  /* 0x00000001ff057807 */ /* 0x000fc80000800000 */
[----:B------:R-:W-:Y:S02]  /*32d0*/  LOP3.LUT R10, R10, R5, RZ, 0x3c, !PT ;  /* 0x000000050a0a7212 */ /* 0x000fe400078e3cff */
[----:B--2---:R-:W-:-:S04]  /*32e0*/  SEL R2, RZ, 0x1, P0 ;  /* 0x00000001ff027807 */ /* 0x004fc80000000000 */
[----:B------:R-:W-:Y:S01]  /*32f0*/  LOP3.LUT R9, R9, R2, RZ, 0x3c, !PT ;  /* 0x0000000209097212 */ /* 0x000fe200078e3cff */
[----:B------:R-:W-:Y:S06]  /*3300*/  @P3 BRA `(.L_x_61) ;  /* 0xfffffffc002c3947 */ /* 0x000fec000383ffff */
[----:B------:R-:W-:Y:S01]  /*3310*/  ULEA UR5, UR7, UR6, 0x3 ;  /* 0x0000000607057291 */ /* 0x000fe2000f8e18ff */
[----:B------:R-:W-:-:S08]  /*3320*/  SHF.L.U32 R3, R12, 0x1f, RZ ;  /* 0x0000001f0c037819 */ /* 0x000fd000000006ff */
[----:B------:R-:W1:Y:S02]  /*3330*/  SYNCS.PHASECHK.TRANS64 P0, [UR5+0x100], R3 ;  /* 0x00010003ff0075a7 */ /* 0x000e640008001005 */
[----:B-1----:R-:W-:Y:S05]  /*3340*/  @P0 BRA `(.L_x_62) ;  /* 0x0000000000080947 */ /* 0x002fea0003800000 */
[----:B------:R-:W1:Y:S02]  /*3350*/  SYNCS.PHASECHK.TRANS64.TRYWAIT P0, [UR5+0x100], R3 ;  /* 0x00010003ff0075a7 */ /* 0x000e640008001105 */
[----:B-1----:R-:W-:Y:S05]  /*3360*/  @!P0 BRA `(.L_x_63) ;  /* 0x0000008800508947 */ /* 0x002fea0003800000 */
.L_x_62:
[----:B------:R-:W-:-:S04]  /*3370*/  UIADD3 UR4, UPT, UPT, UR7, 0x1, URZ ;  /* 0x0000000107047890 */ /* 0x000fc8000fffe0ff */
[----:B------:R-:W-:-:S04]  /*3380*/  UISETP.NE.AND UP0, UPT, UR4, 0x2, UPT ;  /* 0x000000020400788c */ /* 0x000fc8000bf05270 */
[----:B------:R-:W-:Y:S02]  /*3390*/  USEL UR8, URZ, 0x1, UP0 ;  /* 0x00000001ff087887 */ /* 0x000fe40008000000 */
[----:B------:R-:W-:-:S04]  /*33a0*/  USEL UR4, UR4, URZ, UP0 ;  /* 0x000000ff04047287 */ /* 0x000fc80008000000 */
[----:B------:R-:W-:Y:S01]  /*33b0*/  ULEA UR4, UR4, UR6, 0x3 ;  /* 0x0000000604047291 */ /* 0x000fe2000f8e18ff */
[----:B-1----:R-:W-:-:S04]  /*33c0*/  LOP3.LUT R3, R12, UR8, RZ, 0x3c, !PT ;  /* 0x000000080c037c12 */ /* 0x002fc8000f8e3cff */
[----:B------:R-:W-:-:S04]  /*33d0*/  SHF.L.U32 R0, R3, 0x1f, RZ ;  /* 0x0000001f03007819 */ /* 0x000fc800000006ff */
[----:B------:R-:W1:Y:S02]  /*33e0*/  SYNCS.PHASECHK.TRANS64 P0, [UR4+0x100], R0 ;  /* 0x00010000ff0075a7 */ /* 0x000e640008001004 */
[----:B-1----:R-:W-:Y:S05]  /*33f0*/  @P0 EXIT ;  /* 0x000000000000094d */ /* 0x002fea0003800000 */
[----:B------:R-:W-:Y:S02]  /*3400*/  SHF.L.U32 R3, R3, 0x1f, RZ ;  /* 0x0000001f03037819 */ /* 0x000fe400000006ff */
[----:B------:R-:W-:-:S07]  /*3410*/  MOV R0, UR4 ;  /* 0x0000000400007c02 */ /* 0x000fce0008000f00 */
.L_x_64:
[----:B-1----:R1:W2:Y:S02]  /*3420*/  SYNCS.PHASECHK.TRANS64.TRYWAIT P0, [R0+URZ+0x100], R3 ;  /* 0x00010003000075a7 */ /* 0x0022a400080011ff */
[----:B--2---:R-:W-:Y:S05]  /*3430*/  @!P0 NANOSLEEP.SYNCS 0x989680 ;  /* 0x009896800000895d */ /* 0x004fea0003900000 */
[----:B------:R-:W2:Y:S02]  /*3440*/  @!P0 SYNCS.PHASECHK.TRANS64 P0, [R0+URZ+0x100], R3 ;  /* 0x00010003000085a7 */ /* 0x000ea400080010ff */
[----:B--2---:R-:W-:Y:S05]  /*3450*/  @P0 EXIT ;  /* 0x000000000000094d */ /* 0x004fea0003800000 */
[----:B------:R-:W-:Y:S05]  /*3460*/  BRA `(.L_x_64) ;  /* 0xfffffffc00ec7947 */ /* 0x000fea000383ffff */
.L_x_57:
[----:B------:R-:W-:Y:S05]  /*3470*/  BRA.U UP5, `(.L_x_65) ;  /* 0x0000001105587547 */ /* 0x000fea000b800000 */
[----:B------:R-:W-:Y:S01]  /*3480*/  UMOV UR4, 0x40 ;  /* 0x0000004000047882 */ /* 0x000fe20000000000 */
[----:B------:R-:W-:Y:S01]  /*3490*/  NOP ;  /* 0x0000000000007918 */ /* 0x000fe20000000000 */
[----:B------:R-:W-:Y:S01]  /*34a0*/  ULEA UR4, UR5, UR4, 0x18 ;  /* 0x0000000405047291 */ /* 0x000fe2000f8ec0ff */
[----:B------:R-:W-:Y:S02]  /*34b0*/  UMOV UR6, 0x400 ;  /* 0x0000040000067882 */ /* 0x000fe40000000000 */
[----:B------:R-:W-:-:S06]  /*34c0*/  ULEA UR6, UR5, UR6, 0x18 ;  /* 0x0000000605067291 */ /* 0x000fcc000f8ec0ff */
[----:B------:R-:W1:Y:S02]  /*34d0*/  LDS.U8 R0, [UR4+0x1c] ;  /* 0x00001c04ff007984 */ /* 0x000e640008000000 */
[----:B-1----:R-:W-:-:S13]  /*34e0*/  ISETP.NE.AND P0, PT, R0, RZ, PT ;  /* 0x000000ff0000720c */ /* 0x002fda0003f05270 */
[----:B------:R-:W-:Y:S05]  /*34f0*/  @P0 BRA `(.L_x_66) ;  /* 0x0000000400080947 */ /* 0x000fea0003800000 */
[----:B------:R-:W-:Y:S02]  /*3500*/  UISETP.NE.U32.AND UP1, UPT, UR15, 0x1, UPT ;  /* 0x000000010f00788c */ /* 0x000fe4000bf25070 */
[----:B------:R-:W-:-:S07]  /*3510*/  UIADD3 UR7, UPT, UPT, UR4, 0x8, URZ ;  /* 0x0000000804077890 */ /* 0x000fce000fffe0ff */
[----:B------:R-:W-:Y:S05]  /*3520*/  BRA.U !UP1, `(.L_x_67) ;  /* 0x00000001099c7547 */ /* 0x000fea000b800000 */
[----:B------:R-:W-:Y:S01]  /*3530*/  ELECT P0, URZ, PT ;  /* 0x0000000000ff782f */ /* 0x000fe20003800000 */
[----:B------:R-:W-:-:S12]  /*3540*/  BSSY B0, `(.L_x_67) ;  /* 0x0000025000007945 */ /* 0x000fd80003800000 */
[----:B------:R-:W-:Y:S05]  /*3550*/  @!P0 BRA `(.L_x_68) ;  /* 0x00000000008c8947 */ /* 0x000fea0003800000 */
[----:B------:R-:W-:-:S05]  /*3560*/  UMOV UR5, 0x10 ;  /* 0x0000001000057882 */ /* 0x000fca0000000000 */
[----:B------:R-:W-:Y:S04]  /*3570*/  DEPBAR.LE SB1, 0x36 ;  /* 0x00009d800000791a */ /* 0x000fe80000000000 */
[----:B------:R-:W1:Y:S02]  /*3580*/  UTCATOMSWS.2CTA.FIND_AND_SET.ALIGN UP0, UR5, UR5 ;  /* 0x00000005000575e3 */ /* 0x000e640008200800 */
[----:B-1----:R-:W-:Y:S01]  /*3590*/  MOV R11, UR5 ;  /* 0x00000005000b7c02 */ /* 0x002fe20008000f00 */
[----:B------:R-:W-:Y:S06]  /*35a0*/  BRA.U UP0, `(.L_x_69) ;  /* 0x0000000100187547 */ /* 0x000fec000b800000 */
.L_x_70:
[----:B------:R-:W-:Y:S05]  /*35b0*/  NANOSLEEP 0x64 ;  /* 0x000000640000795d */ /* 0x000fea0003800000 */
[----:B------:R-:W-:-:S05]  /*35c0*/  UMOV UR5, 0x10 ;  /* 0x0000001000057882 */ /* 0x000fca0000000000 */
[----:B------:R-:W-:Y:S04]  /*35d0*/  DEPBAR.LE SB1, 0x36 ;  /* 0x00009d800000791a */ /* 0x000fe80000000000 */
[----:B------:R-:W1:Y:S02]  /*35e0*/  UTCATOMSWS.2CTA.FIND_AND_SET.ALIGN UP0, UR5, UR5 ;  /* 0x00000005000575e3 */ /* 0x000e640008200800 */
[----:B-1----:R-:W-:Y:S01]  /*35f0*/  MOV R11, UR5 ;  /* 0x00000005000b7c02 */ /* 0x002fe20008000f00 */
[----:B------:R-:W-:Y:S05]  /*3600*/  BRA.U !UP0, `(.L_x_70) ;  /* 0xfffffffd08e87547 */ /* 0x000fea000b83ffff */
.L_x_69:
[----:B------:R-:W1:Y:S01]  /*3610*/  LDS R7, [UR4+0x10] ;  /* 0x00001004ff077984 */ /* 0x000e620008000800 */
[----:B------:R-:W-:Y:S01]  /*3620*/  IMAD.U32 R5, RZ, RZ, UR6 ;  /* 0x00000006ff057e24 */ /* 0x000fe2000f8e00ff */
[----:B------:R-:W-:-:S03]  /*3630*/  MOV R4, UR14 ;  /* 0x0000000e00047c02 */ /* 0x000fc60008000f00 */
[----:B------:R-:W-:Y:S01]  /*3640*/  VIADD R5, R5, 0x180 ;  /* 0x0000018005057836 */ /* 0x000fe20000000000 */
[----:B-1----:R-:W-:-:S04]  /*3650*/  SHF.L.U32 R7, R7, 0x1f, RZ ;  /* 0x0000001f07077819 */ /* 0x002fc800000006ff */
[----:B------:R-:W1:Y:S02]  /*3660*/  SYNCS.PHASECHK.TRANS64.TRYWAIT P0, [UR4+0x8], R7 ;  /* 0x00000807ff0075a7 */ /* 0x000e640008001104 */
[----:B-1----:R-:W-:Y:S05]  /*3670*/  @P0 BRA `(.L_x_71) ;  /* 0x0000000000080947 */ /* 0x002fea0003800000 */
[----:B------:R-:W1:Y:S02]  /*3680*/  SYNCS.PHASECHK.TRANS64.TRYWAIT P0, [UR4+0x8], R7 ;  /* 0x00000807ff0075a7 */ /* 0x000e640008001104 */
[----:B-1----:R-:W-:Y:S05]  /*3690*/  @!P0 BRA `(.L_x_72) ;  /* 0x00000084009c8947 */ /* 0x002fea0003800000 */
.L_x_71:
[----:B-1----:R-:W-:Y:S01]  /*36a0*/  HFMA2 R0, -RZ, RZ, 0, 5.9604644775390625e-08 ;  /* 0x00000001ff007431 */ /* 0x002fe200000001ff */
[----:B------:R-:W-:Y:S01]  /*36b0*/  UPRMT UR5, UR14, 0x654, UR7 ;  /* 0x000006540e057896 */ /* 0x000fe20008000007 */
[----:B------:R-:W-:Y:S01]  /*36c0*/  IMAD.MOV.U32 R8, RZ, RZ, 0xffff ;  /* 0x0000ffffff087424 */ /* 0x000fe200078e00ff */
[----:B------:R-:W-:Y:S01]  /*36d0*/  PRMT R4, R4, 0x654, R5 ;  /* 0x0000065404047816 */ /* 0x000fe20000000005 */
[----:B------:R-:W-:Y:S02]  /*36e0*/  IMAD.MOV.U32 R6, RZ, RZ, 0x4 ;  /* 0x00000004ff067424 */ /* 0x000fe400078e00ff */
[----:B------:R-:W-:Y:S01]  /*36f0*/  IMAD.SHL.U32 R9, R11, 0x20, RZ ;  /* 0x000000200b097824 */ /* 0x000fe200078e00ff */
[----:B------:R-:W-:Y:S02]  /*3700*/  MOV R5, UR5 ;  /* 0x0000000500057c02 */ /* 0x000fe40008000f00 */
[-C--:B------:R-:W-:Y:S01]  /*3710*/  SHF.L.U32 R8, R8, R11.reuse, RZ ;  /* 0x0000000b08087219 */ /* 0x080fe200000006ff */
[----:B------:R1:W-:Y:S01]  /*3720*/  SYNCS.ARRIVE.TRANS64.RED RZ, [UR5], R6 ;  /* 0x00000006ffff79a7 */ /* 0x0003e20008000405 */
[----:B------:R-:W-:Y:S01]  /*3730*/  SHF.L.U32 R7, R0, R11, RZ ;  /* 0x0000000b00077219 */ /* 0x000fe200000006ff */
[----:B------:R1:W-:Y:S04]  /*3740*/  STS [UR6+0x180], R9 ;  /* 0x00018009ff007988 */ /* 0x0003e80008000806 */
[----:B------:R1:W-:Y:S04]  /*3750*/  STAS [R4.64], R11 ;  /* 0x0000000b04007dbd */ /* 0x0003e8000c0008ff */
[----:B------:R1:W-:Y:S04]  /*3760*/  ATOMS.OR RZ, [UR4+0x14], R8 ;  /* 0x00001408ffff798c */ /* 0x0003e8000b000004 */
[----:B------:R1:W-:Y:S04]  /*3770*/  ATOMS.OR RZ, [UR4+0x18], R7 ;  /* 0x00001807ffff798c */ /* 0x0003e8000b000004 */
[----:B------:R1:W-:Y:S02]  /*3780*/  ATOMS.XOR RZ, [UR4+0x10], R0 ;  /* 0x00001000ffff798c */ /* 0x0003e4000b800004 */
.L_x_68:
[----:B------:R-:W-:Y:S05]  /*3790*/  BSYNC B0 ;  /* 0x0000000000007941 */ /* 0x000fea0003800000 */
.L_x_67:
[----:B------:R-:W-:Y:S05]  /*37a0*/  BRA.U UP1, `(.L_x_73) ;  /* 0x00000001016c7547 */ /* 0x000fea000b800000 */
[----:B------:R-:W-:-:S03]  /*37b0*/  UMOV UR5, 0xffffffff ;  /* 0xffffffff00057882 */ /* 0x000fc60000000000 */
[----:B------:R-:W-:Y:S05]  /*37c0*/  BRA.DIV UR5, `(.L_x_74) ;  /* 0x0000008605687947 */ /* 0x000fea000b800000 */
[----:B------:R-:W-:-:S13]  /*37d0*/  ELECT P0, URZ, PT ;  /* 0x0000000000ff782f */ /* 0x000fda0003800000 */
.L_x_162:
[----:B------:R-:W-:Y:S05]  /*37e0*/  @!P0 BRA `(.L_x_73) ;  /* 0x00000000005c8947 */ /* 0x000fea0003800000 */
[----:B-1----:R-:W1:Y:S02]  /*37f0*/  LDS R5, [UR4+0x10] ;  /* 0x00001004ff057984 */ /* 0x002e640008000800 */
[----:B-1----:R-:W-:-:S04]  /*3800*/  SHF.L.U32 R5, R5, 0x1f, RZ ;  /* 0x0000001f05057819 */ /* 0x002fc800000006ff */
[----:B------:R-:W1:Y:S02]  /*3810*/  SYNCS.PHASECHK.TRANS64.TRYWAIT P0, [UR4+0x8], R5 ;  /* 0x00000805ff0075a7 */ /* 0x000e640008001104 */
[----:B-1----:R-:W-:Y:S05]  /*3820*/  @P0 BRA `(.L_x_75) ;  /* 0x0000000000080947 */ /* 0x002fea0003800000 */
[----:B------:R-:W1:Y:S02]  /*3830*/  SYNCS.PHASECHK.TRANS64.TRYWAIT P0, [UR4+0x8], R5 ;  /* 0x00000805ff0075a7 */ /* 0x000e640008001104 */
[----:B-1----:R-:W-:Y:S05]  /*3840*/  @!P0 BRA `(.L_x_76) ;  /* 0x00000084006c8947 */ /* 0x002fea0003800000 */
.L_x_75:
[----:B------:R-:W2:Y:S01]  /*3850*/  LDS R7, [UR6+0x180] ;  /* 0x00018006ff077984 */ /* 0x000ea20008000800 */
[----:B-1----:R-:W-:Y:S02]  /*3860*/  HFMA2 R0, -RZ, RZ, 0, 5.9604644775390625e-08 ;  /* 0x00000001ff007431 */ /* 0x002fe400000001ff */
[----:B------:R-:W-:Y:S01]  /*3870*/  IMAD.MOV.U32 R4, RZ, RZ, 0xffff ;  /* 0x0000ffffff047424 */ /* 0x000fe200078e00ff */
[----:B------:R-:W-:Y:S01]  /*3880*/  UPRMT UR5, UR14, 0x654, UR7 ;  /* 0x000006540e057896 */ /* 0x000fe20008000007 */
[----:B--2---:R-:W-:-:S03]  /*3890*/  IMAD.SHL.U32 R5, R7, 0x20, RZ ;  /* 0x0000002007057824 */ /* 0x004fc600078e00ff */
[-C--:B------:R-:W-:Y:S02]  /*38a0*/  SHF.L.U32 R4, R4, R7.reuse, RZ ;  /* 0x0000000704047219 */ /* 0x080fe400000006ff */
[----:B------:R-:W-:Y:S01]  /*38b0*/  SHF.L.U32 R7, R0, R7, RZ ;  /* 0x0000000700077219 */ /* 0x000fe200000006ff */
[----:B------:R2:W-:Y:S04]  /*38c0*/  STS [UR6+0x180], R5 ;  /* 0x00018005ff007988 */ /* 0x0005e80008000806 */
[----:B------:R2:W-:Y:S04]  /*38d0*/  ATOMS.OR RZ, [UR4+0x14], R4 ;  /* 0x00001404ffff798c */ /* 0x0005e8000b000004 */
[----:B------:R2:W-:Y:S01]  /*38e0*/  ATOMS.OR RZ, [UR4+0x18], R7 ;  /* 0x00001807ffff798c */ /* 0x0005e2000b000004 */
[----:B------:R-:W-:Y:S03]  /*38f0*/  SYNCS.ARRIVE.TRANS64.RED.A1T0 RZ, [UR5], RZ ;  /* 0x000000ffffff79a7 */ /* 0x000fe60008100405 */
[----:B------:R2:W-:Y:S01]  /*3900*/  ATOMS.XOR RZ, [UR4+0x10], R0 ;  /* 0x00001000ffff798c */ /* 0x0005e2000b800004 */
[----:B------:R-:W-:Y:S05]  /*3910*/  BRA `(.L_x_73) ;  /* 0x0000000000107947 */ /* 0x000fea0003800000 */
.L_x_66:
[----:B------:R-:W-:Y:S02]  /*3920*/  MOV R0, 0xffffffff ;  /* 0xffffffff00007802 */ /* 0x000fe40000000f00 */
[----:B------:R-:W-:-:S03]  /*3930*/  MOV R4, 0x3960 ;  /* 0x0000396000047802 */ /* 0x000fc60000000f00 */
[----:B------:R1:W-:Y:S04]  /*3940*/  STS [UR6+0x180], R0 ;  /* 0x00018000ff007988 */ /* 0x0003e80008000806 */
[----:B-1----:R-:W-:Y:S05]  /*3950*/  CALL.REL.NOINC `($__internal_1_$__cuda_sm10x_tcgen05_guardrail_trap_phase_invalid_during_alloc) ;  /* 0x00000088005c7944 */ /* 0x002fea0003c00000 */
.L_x_73:
[----:B------:R-:W-:Y:S05]  /*3960*/  WARPSYNC.ALL ;  /* 0x0000000000007948 */ /* 0x000fea0003800000 */
[----:B------:R-:W3:Y:S01]  /*3970*/  S2UR UR9, SR_CgaCtaId ;  /* 0x00000000000979c3 */ /* 0x000ee20000008800 */
[----:B------:R-:W-:Y:S01]  /*3980*/  UMOV UR4, 0x400 ;  /* 0x0000040000047882 */ /* 0x000fe20000000000 */
[----:B------:R-:W-:-:S06]  /*3990*/  NOP ;  /* 0x0000000000007918 */ /* 0x000fcc0000000000 */
[----:B------:R-:W-:Y:S06]  /*39a0*/  BAR.ARV 0x6, 0xa0 ;  /* 0x0182800000007b1d */ /* 0x000fec0000002000 */
[----:B------:R-:W4:Y:S01]  /*39b0*/  LDCU UR5, c[0x0][0x38c] ;  /* 0x00007180ff0577ac */ /* 0x000f220008000800 */
[----:B------:R-:W-:Y:S01]  /*39c0*/  LOP3.LUT R3, R3, 0xffff, RZ, 0xc0, !PT ;  /* 0x0000ffff03037812 */ /* 0x000fe200078ec0ff */
[----:B------:R-:W-:Y:S01]  /*39d0*/  IMAD.MOV.U32 R10, RZ, RZ, 0x1 ;  /* 0x00000001ff0a7424 */ /* 0x000fe200078e00ff */
[----:B------:R-:W-:Y:S02]  /*39e0*/  LOP3.LUT R2, R2, 0xffff, RZ, 0xc0, !PT ;  /* 0x0000ffff02027812 */ /* 0x000fe400078ec0ff */
[----:B-1----:R-:W-:-:S02]  /*39f0*/  CS2R R8, SRZ ;  /* 0x0000000000087805 */ /* 0x002fc4000001ff00 */
[----:B------:R-:W-:Y:S01]  /*3a00*/  R2UR UR11, R3 ;  /* 0x00000000030b72ca */ /* 0x000fe200000e0000 */
[----:B------:R-:W-:Y:S01]  /*3a10*/  UMOV UR17, URZ ;  /* 0x000000ff00117c82 */ /* 0x000fe20008000000 */
[----:B------:R-:W-:Y:S01]  /*3a20*/  R2UR UR10, R2 ;  /* 0x00000000020a72ca */ /* 0x000fe200000e0000 */
[----:B------:R-:W-:Y:S01]  /*3a30*/  IMAD.MOV.U32 R2, RZ, RZ, RZ ;  /* 0x000000ffff027224 */ /* 0x000fe200078e00ff */
[----:B------:R-:W-:Y:S01]  /*3a40*/  UMOV UR16, URZ ;  /* 0x000000ff00107c82 */ /* 0x000fe20008000000 */
[----:B---3--:R-:W-:Y:S01]  /*3a50*/  ULEA UR9, UR9, UR4, 0x18 ;  /* 0x0000000409097291 */ /* 0x008fe2000f8ec0ff */
[----:B------:R-:W-:Y:S01]  /*3a60*/  UMOV UR13, URZ ;  /* 0x000000ff000d7c82 */ /* 0x000fe20008000000 */
[----:B------:R-:W-:Y:S02]  /*3a70*/  UISETP.NE.AND UP3, UPT, UR15, URZ, UPT ;  /* 0x000000ff0f00728c */ /* 0x000fe4000bf65270 */
[----:B------:R-:W-:Y:S02]  /*3a80*/  UIADD3 UR12, UPT, UPT, UR9, 0xb280, URZ ;  /* 0x0000b280090c7890 */ /* 0x000fe4000fffe0ff */
[----:B------:R-:W-:-:S03]  /*3a90*/  UIADD3 UR4, UPT, UPT, UR9, 0x25280, URZ ;  /* 0x0002528009047890 */ /* 0x000fc6000fffe0ff */
[----:B--2---:R-:W1:Y:S01]  /*3aa0*/  LDS R0, [UR9+0x180] ;  /* 0x00018009ff007984 */ /* 0x004e620008000800 */
[----:B----4-:R-:W-:Y:S02]  /*3ab0*/  UIADD3 UR5, UPT, UPT, UR5, 0x3f, URZ ;  /* 0x0000003f05057890 */ /* 0x010fe4000fffe0ff */
[----:B------:R-:W-:Y:S02]  /*3ac0*/  USHF.R.U32.HI UR12, URZ, 0x4, UR12 ;  /* 0x00000004ff0c7899 */ /* 0x000fe4000801160c */
[----:B------:R-:W-:Y:S02]  /*3ad0*/  USHF.R.S32.HI UR8, URZ, 0x1f, UR5 ;  /* 0x0000001fff087899 */ /* 0x000fe40008011405 */
[----:B------:R-:W-:Y:S02]  /*3ae0*/  USHF.R.U32.HI UR4, URZ, 0x4, UR4 ;  /* 0x00000004ff047899 */ /* 0x000fe40008011604 */
[----:B------:R-:W-:Y:S02]  /*3af0*/  ULEA.HI UR8, UR8, UR5, URZ, 0x6 ;  /* 0x0000000508087291 */ /* 0x000fe4000f8f30ff */
[----:B------:R-:W-:-:S02]  /*3b00*/  ULOP3.LUT UR12, UR12, 0x3fff, URZ, 0xc0, !UPT ;  /* 0x00003fff0c0c7892 */ /* 0x000fc4000f8ec0ff */
[----:B------:R-:W-:Y:S02]  /*3b10*/  USHF.R.S32.HI UR8, URZ, 0x6, UR8 ;  /* 0x00000006ff087899 */ /* 0x000fe40008011408 */
[----:B------:R-:W-:Y:S02]  /*3b20*/  ULOP3.LUT UR4, UR4, 0x3fff, URZ, 0xc0, !UPT ;  /* 0x00003fff04047892 */ /* 0x000fe4000f8ec0ff */
[----:B------:R-:W-:Y:S02]  /*3b30*/  UISETP.LT.AND UP0, UPT, UR8, 0x1, UPT ;  /* 0x000000010800788c */ /* 0x000fe4000bf01270 */
[----:B------:R-:W-:Y:S02]  /*3b40*/  ULOP3.LUT UR12, UR12, 0x10000, URZ, 0xfc, !UPT ;  /* 0x000100000c0c7892 */ /* 0x000fe4000f8efcff */
[----:B------:R-:W-:Y:S02]  /*3b50*/  ULOP3.LUT UR4, UR4, 0x10000, URZ, 0xfc, !UPT ;  /* 0x0001000004047892 */ /* 0x000fe4000f8efcff */
[----:B------:R-:W-:Y:S01]  /*3b60*/  USEL UR23, UR8, 0x1, !UP0 ;  /* 0x0000000108177887 */ /* 0x000fe2000c000000 */
[----:B------:R-:W-:Y:S01]  /*3b70*/  UMOV UR28, 0x0 ;  /* 0x00000000001c7882 */ /* 0x000fe20000000000 */
[----:B------:R-:W-:Y:S01]  /*3b80*/  UMOV UR29, 0x102c0010 ;  /* 0x102c0010001d7882 */ /* 0x000fe20000000000 */
[----:B------:R-:W-:Y:S01]  /*3b90*/  UMOV UR24, 0x0 ;  /* 0x0000000000187882 */ /* 0x000fe20000000000 */
[----:B------:R-:W-:Y:S01]  /*3ba0*/  UMOV UR25, 0x102c0010 ;  /* 0x102c001000197882 */ /* 0x000fe20000000000 */
[----:B-1----:R-:W-:-:S15]  /*3bb0*/  R2UR UR18, R0 ;  /* 0x00000000001272ca */ /* 0x002fde00000e0000 */
.L_x_84:
[C---:B------:R-:W-:Y:S02]  /*3bc0*/  LEA R0, R2.reuse, UR9, 0x3 ;  /* 0x0000000902007c11 */ /* 0x040fe4000f8e18ff */
[----:B------:R-:W-:Y:S02]  /*3bd0*/  SHF.L.U32 R3, R9, 0x1f, RZ ;  /* 0x0000001f09037819 */ /* 0x000fe400000006ff */
[----:B------:R-:W-:Y:S02]  /*3be0*/  LEA R4, R2, UR9, 0x4 ;  /* 0x0000000902047c11 */ /* 0x000fe4000f8e20ff */
[----:B------:R-:W1:Y:S02]  /*3bf0*/  SYNCS.PHASECHK.TRANS64.TRYWAIT P0, [R0+URZ+0xf0], R3 ;  /* 0x0000f003000075a7 */ /* 0x000e6400080011ff */
[----:B-1----:R-:W-:Y:S05]  /*3c00*/  @!P0 BRA `(.L_x_77) ;  /* 0x0000008000948947 */ /* 0x002fea0003800000 */
.L_x_163:
[----:B------:R-:W2:Y:S01]  /*3c10*/  LDS.128 R4, [R4+0x160] ;  /* 0x0001600004047984 */ /* 0x000ea20000000c00 */
[----:B-1----:R-:W-:Y:S01]  /*3c20*/  VIADD R0, R0, 0x100 ;  /* 0x0000010000007836 */ /* 0x002fe20000000000 */
[----:B------:R-:W-:Y:S01]  /*3c30*/  IADD3 R2, PT, PT, R2, 0x1, RZ ;  /* 0x0000000102027810 */ /* 0x000fe20007ffe0ff */
[----:B------:R-:W-:Y:S01]  /*3c40*/  @!PT LDS RZ, [RZ] ;  /* 0x00000000fffff984 */ /* 0x000fe20000000800 */
[----:B------:R-:W-:Y:S01]  /*3c50*/  @!PT LDS RZ, [RZ] ;  /* 0x00000000fffff984 */ /* 0x000fe20000000800 */
[----:B------:R-:W-:Y:S01]  /*3c60*/  @!PT LDS RZ, [RZ] ;  /* 0x00000000fffff984 */ /* 0x000fe20000000800 */
[----:B------:R-:W-:Y:S01]  /*3c70*/  @!PT LDS RZ, [RZ] ;  /* 0x00000000fffff984 */ /* 0x000fe20000000800 */
[----:B------:R1:W-:Y:S06]  /*3c80*/  MEMBAR.ALL.CTA ;  /* 0x0000000000007992 */ /* 0x0003ec0000008000 */
[----:B-1----:R-:W1:Y:S01]  /*3c90*/  FENCE.VIEW.ASYNC.S ;  /* 0x00000000000073c6 */ /* 0x002e620000000000 */
[----:B------:R-:W-:-:S04]  /*3ca0*/  PRMT R0, RZ, 0x654, R0 ;  /* 0x00000654ff007816 */ /* 0x000fc80000000000 */
[----:B-1----:R1:W-:Y:S01]  /*3cb0*/  SYNCS.ARRIVE.TRANS64.RED.A1T0 RZ, [R0+URZ], RZ ;  /* 0x000000ff00ff79a7 */ /* 0x0023e200081004ff */
[----:B------:R-:W-:Y:S05]  /*3cc0*/  BRA.U UP3, `(.L_x_78) ;  /* 0x0000000103e07547 */ /* 0x000fea000b800000 */
[----:B------:R-:W3:Y:S01]  /*3cd0*/  LDCU UR5, c[0x0][0x38c] ;  /* 0x00007180ff0577ac */ /* 0x000ee20008000800 */
[----:B------:R-:W-:Y:S02]  /*3ce0*/  PLOP3.LUT P1, PT, PT, PT, PT, 0x80, 0x8 ;  /* 0x000000000008781c */ /* 0x000fe40003f2f070 */
[----:B------:R-:W-:Y:S01]  /*3cf0*/  SHF.L.U32 R3, R10, 0x1f, RZ ;  /* 0x0000001f0a037819 */ /* 0x000fe200000006ff */
[----:B------:R-:W-:Y:S02]  /*3d00*/  ULEA UR19, UR17, UR9, 0x3 ;  /* 0x0000000911137291 */ /* 0x000fe4000f8e18ff */
[----:B------:R-:W-:Y:S02]  /*3d10*/  UIMAD UR20, UR17, 0xb0, UR18 ;  /* 0x000000b0111478a4 */ /* 0x000fe4000f8e0212 */
[----:B---3--:R-:W-:-:S06]  /*3d20*/  UISETP.GE.AND UP0, UPT, UR5, 0x1, UPT ;  /* 0x000000010500788c */ /* 0x008fcc000bf06270 */
[----:B------:R-:W-:-:S05]  /*3d30*/  PLOP3.LUT P0, PT, PT, PT, UP0, 0x80, 0x8 ;  /* 0x000000000008781c */ /* 0x000fca0003f0f008 */
[----:B------:R-:W-:-:S08]  /*3d40*/  @UP0 ULEA UR5, UR16, UR9, 0x3 ;  /* 0x0000000910050291 */ /* 0x000fd0000f8e18ff */
[----:B-1----:R-:W-:-:S04]  /*3d50*/  @P0 SHF.L.U32 R0, R8, 0x1f, RZ ;  /* 0x0000001f08000819 */ /* 0x002fc800000006ff */
[----:B------:R1:W3:Y:S01]  /*3d60*/  @P0 SYNCS.PHASECHK.TRANS64.TRYWAIT P1, [UR5], R0 ;  /* 0x00000000ff0005a7 */ /* 0x0002e20008021105 */
[----:B------:R-:W4:Y:S02]  /*3d70*/  SYNCS.PHASECHK.TRANS64.TRYWAIT P0, [UR19+0x120], R3 ;  /* 0x00012003ff0075a7 */ /* 0x000f240008001113 */
[----:B-1-34-:R-:W-:Y:S05]  /*3d80*/  @!P0 BRA `(.L_x_79) ;  /* 0x0000008000488947 */ /* 0x01afea0003800000 */
.L_x_165:
[----:B------:R-:W-:Y:S01]  /*3d90*/  UMOV UR22, UR13 ;  /* 0x0000000d00167c82 */ /* 0x000fe20008000000 */
[----:B------:R-:W-:Y:S05]  /*3da0*/  BRA.U !UP0, `(.L_x_80) ;  /* 0x0000000108987547 */ /* 0x000fea000b800000 */
[----:B------:R-:W-:Y:S02]  /*3db0*/  UIADD3 UR22, UPT, UPT, UR23, UR13, URZ ;  /* 0x0000000d17167290 */ /* 0x000fe4000fffe0ff */
[----:B------:R-:W-:Y:S01]  /*3dc0*/  UPLOP3.LUT UP2, UPT, UPT, UPT, UPT, 0x40, 0x4 ;  /* 0x000000000004789c */ /* 0x000fe20003f4e870 */
[----:B------:R-:W-:Y:S01]  /*3dd0*/  UMOV UR21, UR8 ;  /* 0x0000000800157c82 */ /* 0x000fe20008000000 */
[----:B------:R-:W-:-:S09]  /*3de0*/  UMOV UR5, UR16 ;  /* 0x0000001000057c82 */ /* 0x000fd20008000000 */
.L_x_83:
[----:B---3--:R-:W-:Y:S01]  /*3df0*/  ULEA UR7, UR5, UR9, 0x3 ;  /* 0x0000000905077291 */ /* 0x008fe2000f8e18ff */
[----:B----4-:R-:W-:Y:S11]  /*3e00*/  @P1 BRA `(.L_x_81) ;  /* 0x00000000000c1947 */ /* 0x010ff60003800000 */
[----:B-1----:R-:W-:Y:S04]  /*3e10*/  SHF.L.U32 R3, R8, 0x1f, RZ ;  /* 0x0000001f08037819 */ /* 0x002fe800000006ff */
[----:B------:R-:W1:Y:S02]  /*3e20*/  SYNCS.PHASECHK.TRANS64.TRYWAIT P0, [UR7], R3 ;  /* 0x00000003ff0075a7 */ /* 0x000e640008001107 */
[----:B-1----:R-:W-:Y:S05]  /*3e30*/  @!P0 BRA `(.L_x_82) ;  /* 0x0000008000348947 */ /* 0x002fea0003800000 */
.L_x_81:
[----:B------:R-:W-:Y:S01]  /*3e40*/  UISETP.NE.AND UP0, UPT, UR21, 0x1, UPT ;  /* 0x000000011500788c */ /* 0x000fe2000bf05270 */
[----:B------:R-:W-:Y:S01]  /*3e50*/  PLOP3.LUT P1, PT, PT, PT, PT, 0x80, 0x8 ;  /* 0x000000000008781c */ /* 0x000fe20003f2f070 */
[----:B------:R-:W-:Y:S02]  /*3e60*/  UIADD3 UR16, UPT, UPT, UR5, 0x1, URZ ;  /* 0x0000000105107890 */ /* 0x000fe4000fffe0ff */
[----:B------:R-:W-:Y:S02]  /*3e70*/  UIMAD UR6, UR5, 0x160, UR4 ;  /* 0x00000160050678a4 */ /* 0x000fe4000f8e0204 */
[----:B------:R-:W-:Y:S01]  /*3e80*/  UISETP.NE.AND UP1, UPT, UR16, 0xd, UPT ;  /* 0x0000000d1000788c */ /* 0x000fe2000bf25270 */
[----:B------:R-:W-:Y:S01]  /*3e90*/  PLOP3.LUT P0, PT, PT, PT, UP0, 0x80, 0x8 ;  /* 0x000000000008781c */ /* 0x000fe20003f0f008 */
[----:B------:R-:W-:Y:S02]  /*3ea0*/  ULEA UR30, UR5, UR12, 0x9 ;  /* 0x0000000c051e7291 */ /* 0x000fe4000f8e48ff */
[----:B------:R-:W-:Y:S02]  /*3eb0*/  USEL UR27, URZ, 0x1, UP1 ;  /* 0x00000001ff1b7887 */ /* 0x000fe40008800000 */
[----:B------:R-:W-:Y:S02]  /*3ec0*/  USEL UR16, UR16, URZ, UP1 ;  /* 0x000000ff10107287 */ /* 0x000fe40008800000 */
[----:B------:R-:W-:Y:S02]  /*3ed0*/  UIADD3 UR34, UPT, UPT, UR6, 0x2, URZ ;  /* 0x0000000206227890 */ /* 0x000fe4000fffe0ff */
[----:B------:R-:W-:Y:S01]  /*3ee0*/  @UP0 ULEA UR26, UR16, UR9, 0x3 ;  /* 0x00000009101a0291 */ /* 0x000fe2000f8e18ff */
[----:B------:R-:W-:Y:S01]  /*3ef0*/  LOP3.LUT R8, R8, UR27, RZ, 0x3c, !PT ;  /* 0x0000001b08087c12 */ /* 0x000fe2000f8e3cff */
[----:B------:R-:W-:Y:S01]  /*3f00*/  UIADD3 UR32, UPT, UPT, UR30, 0x2, URZ ;  /* 0x000000021e207890 */ /* 0x000fe2000fffe0ff */
[----:B------:R-:W-:Y:S02]  /*3f10*/  UMOV UR31, 0x80004020 ;  /* 0x80004020001f7882 */ /* 0x000fe40000000000 */
[----:B-1----:R-:W-:Y:S01]  /*3f20*/  @P0 SHF.L.U32 R0, R8, 0x1f, RZ ;  /* 0x0000001f08000819 */ /* 0x002fe200000006ff */
[----:B------:R-:W-:Y:S01]  /*3f30*/  UMOV UR35, 0x80004020 ;  /* 0x8000402000237882 */ /* 0x000fe20000000000 */
[----:B------:R-:W-:Y:S01]  /*3f40*/  UMOV UR33, 0x80004020 ;  /* 0x8000402000217882 */ /* 0x000fe20000000000 */
[----:B------:R-:W-:Y:S01]  /*3f50*/  UIADD3 UR13, UPT, UPT, UR13, 0x1, URZ ;  /* 0x000000010d0d7890 */ /* 0x000fe2000fffe0ff */
[----:B------:R3:W4:Y:S01]  /*3f60*/  @P0 SYNCS.PHASECHK.TRANS64.TRYWAIT P1, [UR26], R0 ;  /* 0x00000000ff0005a7 */ /* 0x000722000802111a */
[----:B------:R-:W-:Y:S02]  /*3f70*/  UIADD3 UR26, UPT, UPT, UR7, 0x68, URZ ;  /* 0x00000068071a7890 */ /* 0x000fe4000fffe0ff */
[----:B------:R-:W-:Y:S02]  /*3f80*/  UISETP.NE.AND UP0, UPT, UR13, UR22, UPT ;  /* 0x000000160d00728c */ /* 0x000fe4000bf05270 */
[----:B------:R-:W-:Y:S01]  /*3f90*/  UIADD3 UR21, UPT, UPT, UR21, -0x1, URZ ;  /* 0xffffffff15157890 */ /* 0x000fe2000fffe0ff */
[----:B------:R-:W-:Y:S01]  /*3fa0*/  UMOV UR7, 0x80004020 ;  /* 0x8000402000077882 */ /* 0x000fe20000000000 */
[----:B------:R-:W-:Y:S01]  /*3fb0*/  UMOV UR5, UR16 ;  /* 0x0000001000057c82 */ /* 0x000fe20008000000 */
[----:B------:R3:W-:Y:S01]  /*3fc0*/  UTCQMMA.2CTA gdesc[UR30], gdesc[UR6], tmem[UR20], tmem[UR28], idesc[UR29], UP2 ;  /* 0x00ff1c061e0075ea */ /* 0x0007e20009200314 */
[----:B------:R-:W-:Y:S01]  /*3fd0*/  UPLOP3.LUT UP2, UPT, UPT, UPT, UPT, 0x80, 0x8 ;  /* 0x000000000008789c */ /* 0x000fe20003f4f070 */
[----:B------:R3:W-:Y:S01]  /*3fe0*/  UTCQMMA.2CTA gdesc[UR32], gdesc[UR34], tmem[UR20], tmem[UR24], idesc[UR25], UPT ;  /* 0x00ff1822200075ea */ /* 0x0007e2000ba00314 */
[----:B------:R3:W-:Y:S01]  /*3ff0*/  UTCBAR.2CTA.MULTICAST [UR26], URZ, UR11 ;  /* 0x000000ff1a0073e9 */ /* 0x0007e2000820080b */
[----:B------:R-:W-:Y:S08]  /*4000*/  BRA.U UP0, `(.L_x_83) ;  /* 0xfffffffd00787547 */ /* 0x000ff0000b83ffff */
.L_x_80:
[----:B------:R-:W-:Y:S01]  /*4010*/  UIADD3 UR19, UPT, UPT, UR19, 0x110, URZ ;  /* 0x0000011013137890 */ /* 0x000fe2000fffe0ff */
[----:B------:R-:W-:-:S08]  /*4020*/  UMOV UR13, UR22 ;  /* 0x00000016000d7c82 */ /* 0x000fd00008000000 */
[----:B------:R1:W-:Y:S01]  /*4030*/  UTCBAR.2CTA.MULTICAST [UR19], URZ, UR10 ;  /* 0x000000ff130073e9 */ /* 0x0003e2000820080a */
[----:B------:R-:W-:Y:S02]  /*4040*/  NOP ;  /* 0x0000000000007918 */ /* 0x000fe40000000000 */
.L_x_78:
[----:B------:R-:W-:Y:S01]  /*4050*/  UIADD3 UR17, UPT, UPT, UR17, 0x1, URZ ;  /* 0x0000000111117890 */ /* 0x000fe2000fffe0ff */
[----:B--2---:R-:W-:Y:S02]  /*4060*/  LOP3.LUT P0, RZ, R6, 0x1, RZ, 0xc0, !PT ;  /* 0x0000000106ff7812 */ /* 0x004fe4000780c0ff */
[----:B----4-:R-:W-:Y:S01]  /*4070*/  ISETP.NE.AND P1, PT, R2, 0x2, PT ;  /* 0x000000020200780c */ /* 0x010fe20003f25270 */
[----:B------:R-:W-:-:S03]  /*4080*/  UISETP.NE.AND UP0, UPT, UR17, 0x2, UPT ;  /* 0x000000021100788c */ /* 0x000fc6000bf05270 */
[----:B-1-3--:R-:W-:Y:S01]  /*4090*/  SEL R0, RZ, 0x1, P1 ;  /* 0x00000001ff007807 */ /* 0x00afe20000800000 */
[----:B------:R-:W-:Y:S01]  /*40a0*/  USEL UR5, URZ, 0x1, UP0 ;  /* 0x00000001ff057887 */ /* 0x000fe20008000000 */
[----:B------:R-:W-:Y:S01]  /*40b0*/  SEL R2, R2, RZ, P1 ;  /* 0x000000ff02027207 */ /* 0x000fe20000800000 */
[----:B------:R-:W-:Y:S01]  /*40c0*/  USEL UR17, UR17, URZ, UP0 ;  /* 0x000000ff11117287 */ /* 0x000fe20008000000 */
[----:B------:R-:W-:-:S03]  /*40d0*/  LOP3.LUT R9, R9, R0, RZ, 0x3c, !PT ;  /* 0x0000000009097212 */ /* 0x000fc600078e3cff */
[----:B------:R-:W-:Y:S01]  /*40e0*/  LOP3.LUT R10, R10, UR5, RZ, 0x3c, !PT ;  /* 0x000000050a0a7c12 */ /* 0x000fe2000f8e3cff */
[----:B------:R-:W-:Y:S07]  /*40f0*/  @P0 BRA `(.L_x_84) ;  /* 0xfffffff800b00947 */ /* 0x000fee000383ffff */
[----:B------:R-:W1:Y:S01]  /*4100*/  S2UR UR4, SR_CgaCtaId ;  /* 0x00000000000479c3 */ /* 0x000e620000008800 */
[----:B------:R-:W-:Y:S01]  /*4110*/  ELECT P0, URZ, PT ;  /* 0x0000000000ff782f */ /* 0x000fe20003800000 */
[----:B------:R-:W-:Y:S01]  /*4120*/  HFMA2 R0, -RZ, RZ, 0, 5.9604644775390625e-08 ;  /* 0x00000001ff007431 */ /* 0x000fe200000001ff */
[----:B------:R-:W-:-:S05]  /*4130*/  UMOV UR5, 0x40 ;  /* 0x0000004000057882 */ /* 0x000fca0000000000 */
[----:B------:R-:W-:Y:S01]  /*4140*/  UVIRTCOUNT.DEALLOC.SMPOOL 0x80 ;  /* 0x000000800000784c */ /* 0x000fe20000000000 */
[----:B------:R-:W-:Y:S02]  /*4150*/  UISETP.NE.AND UP0, UPT, UR15, URZ, UPT ;  /* 0x000000ff0f00728c */ /* 0x000fe4000bf05270 */
[----:B-1----:R-:W-:-:S09]  /*4160*/  ULEA UR4, UR4, UR5, 0x18 ;  /* 0x0000000504047291 */ /* 0x002fd2000f8ec0ff */
[----:B------:R1:W-:Y:S01]  /*4170*/  @P0 STS.U8 [UR4+0x1c], R0 ;  /* 0x00001c00ff000988 */ /* 0x0003e20008000004 */
[----:B------:R-:W-:Y:S05]  /*4180*/  BRA.U UP0, `(.L_x_85) ;  /* 0x0000000100587547 */ /* 0x000fea000b800000 */
[----:B------:R-:W-:Y:S01]  /*4190*/  UIADD3 UR6, UPT, UPT, UR9, 0x120, URZ ;  /* 0x0000012009067890 */ /* 0x000fe2000fffe0ff */
[----:B------:R-:W-:-:S03]  /*41a0*/  SHF.L.U32 R3, R10, 0x1f, RZ ;  /* 0x0000001f0a037819 */ /* 0x000fc600000006ff */
[----:B------:R-:W-:-:S09]  /*41b0*/  ULEA UR5, UR17, UR6, 0x3 ;  /* 0x0000000611057291 */ /* 0x000fd2000f8e18ff */
[----:B------:R-:W2:Y:S02]  /*41c0*/  SYNCS.PHASECHK.TRANS64.TRYWAIT P0, [UR5], R3 ;  /* 0x00000003ff0075a7 */ /* 0x000ea40008001105 */
[----:B--2---:R-:W-:Y:S05]  /*41d0*/  @!P0 BRA `(.L_x_86) ;  /* 0x0000007c00648947 */ /* 0x004fea0003800000 */
.L_x_168:
[----:B------:R-:W-:-:S04]  /*41e0*/  UIADD3 UR7, UPT, UPT, UR17, 0x1, URZ ;  /* 0x0000000111077890 */ /* 0x000fc8000fffe0ff */
[----:B------:R-:W-:-:S04]  /*41f0*/  UISETP.NE.AND UP1, UPT, UR7, 0x2, UPT ;  /* 0x000000020700788c */ /* 0x000fc8000bf25270 */
[----:B------:R-:W-:Y:S02]  /*4200*/  USEL UR5, URZ, 0x1, UP1 ;  /* 0x00000001ff057887 */ /* 0x000fe40008800000 */
[----:B------:R-:W-:-:S04]  /*4210*/  USEL UR7, UR7, URZ, UP1 ;  /* 0x000000ff07077287 */ /* 0x000fc80008800000 */
[----:B------:R-:W-:Y:S01]  /*4220*/  ULEA UR7, UR7, UR6, 0x3 ;  /* 0x0000000607077291 */ /* 0x000fe2000f8e18ff */
[----:B-1----:R-:W-:-:S04]  /*4230*/  LOP3.LUT R3, R10, UR5, RZ, 0x3c, !PT ;  /* 0x000000050a037c12 */ /* 0x002fc8000f8e3cff */
[----:B------:R-:W-:Y:S01]  /*4240*/  SHF.L.U32 R3, R3, 0x1f, RZ ;  /* 0x0000001f03037819 */ /* 0x000fe200000006ff */
[----:B------:R-:W-:-:S04]  /*4250*/  IMAD.U32 R0, RZ, RZ, UR7 ;  /* 0x00000007ff007e24 */ /* 0x000fc8000f8e00ff */
[----:B------:R1:W2:Y:S03]  /*4260*/  SYNCS.PHASECHK.TRANS64.TRYWAIT P0, [R0+URZ], R3 ;  /* 0x00000003000075a7 */ /* 0x0002a600080011ff */
[----:B--2---:R-:W-:Y:S05]  /*4270*/  @!P0 NANOSLEEP.SYNCS 0x989680 ;  /* 0x009896800000895d */ /* 0x004fea0003900000 */
[----:B------:R-:W2:Y:S02]  /*4280*/  @!P0 SYNCS.PHASECHK.TRANS64 P0, [R0+URZ], R3 ;  /* 0x00000003000085a7 */ /* 0x000ea400080010ff */
[----:B--2---:R-:W-:Y:S05]  /*4290*/  @P0 BRA `(.L_x_87) ;  /* 0x0000000000200947 */ /* 0x004fea0003800000 */
.L_x_88:
[----:B--2---:R2:W3:Y:S02]  /*42a0*/  SYNCS.PHASECHK.TRANS64.TRYWAIT P0, [R0+URZ], R3 ;  /* 0x00000003000075a7 */ /* 0x0044e400080011ff */
[----:B---3--:R-:W-:Y:S05]  /*42b0*/  @!P0 NANOSLEEP.SYNCS 0x989680 ;  /* 0x009896800000895d */ /* 0x008fea0003900000 */
[----:B------:R-:W3:Y:S02]  /*42c0*/  @!P0 SYNCS.PHASECHK.TRANS64 P0, [R0+URZ], R3 ;  /* 0x00000003000085a7 */ /* 0x000ee400080010ff */
[----:B---3--:R-:W-:Y:S05]  /*42d0*/  @!P0 BRA `(.L_x_88) ;  /* 0xfffffffc00f08947 */ /* 0x008fea000383ffff */
[----:B------:R-:W-:Y:S05]  /*42e0*/  BRA `(.L_x_87) ;  /* 0x00000000000c7947 */ /* 0x000fea0003800000 */
.L_x_85:
[----:B------:R-:W-:-:S04]  /*42f0*/  UIADD3 UR5, UPT, UPT, UR9, 0x150, URZ ;  /* 0x0000015009057890 */ /* 0x000fc8000fffe0ff */
[----:B------:R-:W-:-:S09]  /*4300*/  UPRMT UR5, UR14, 0x654, UR5 ;  /* 0x000006540e057896 */ /* 0x000fd20008000005 */
[----:B------:R-:W-:Y:S03]  /*4310*/  SYNCS.ARRIVE.TRANS64.RED.A1T0 RZ, [UR5], RZ ;  /* 0x000000ffffff79a7 */ /* 0x000fe60008100405 */
.L_x_87:
[----:B-12---:R-:W-:Y:S01]  /*4320*/  SHF.L.U32 R3, RZ, 0x1f, RZ ;  /* 0x0000001fff037819 */ /* 0x006fe200000006ff */
[----:B------:R-:W-:Y:S01]  /*4330*/  UIADD3 UR5, UPT, UPT, UR9, 0x150, URZ ;  /* 0x0000015009057890 */ /* 0x000fe2000fffe0ff */
[----:B------:R-:W-:Y:S02]  /*4340*/  PLOP3.LUT P0, PT, PT, PT, UP0, 0x80, 0x8 ;  /* 0x000000000008781c */ /* 0x000fe40003f0f008 */
[----:B------:R-:W1:Y:S02]  /*4350*/  SYNCS.PHASECHK.TRANS64.TRYWAIT P1, [UR9+0x150], R3 ;  /* 0x00015003ff0075a7 */ /* 0x000e640008021109 */
[----:B-1----:R-:W-:Y:S09]  /*4360*/  @!P1 BRA `(.L_x_89) ;  /* 0x0000007c00189947 */ /* 0x002ff20003800000 */
.L_x_170:
[----:B------:R-:W-:Y:S02]  /*4370*/  @!UP0 UPRMT UR5, UR14, 0x654, UR5 ;  /* 0x000006540e058896 */ /* 0x000fe40008000005 */
[----:B------:R-:W-:Y:S01]  /*4380*/  ULOP3.LUT UR6, UR18, 0xffff, URZ, 0xc0, !UPT ;  /* 0x0000ffff12067892 */ /* 0x000fe2000f8ec0ff */
[----:B------:R-:W-:-:S03]  /*4390*/  UMOV UR8, 0xffff ;  /* 0x0000ffff00087882 */ /* 0x000fc60000000000 */
[----:B------:R-:W-:-:S03]  /*43a0*/  USHF.R.U32.HI UR6, URZ, 0x5, UR6 ;  /* 0x00000005ff067899 */ /* 0x000fc60008011606 */
[----:B------:R-:W-:Y:S01]  /*43b0*/  @!P0 SYNCS.ARRIVE.TRANS64.RED.A1T0 RZ, [UR5], RZ ;  /* 0x000000ffffff89a7 */ /* 0x000fe20008100405 */
[----:B------:R-:W-:Y:S01]  /*43c0*/  NOP ;  /* 0x0000000000007918 */ /* 0x000fe20000000000 */
[----:B-1----:R-:W1:Y:S01]  /*43d0*/  LDS R0, [UR4+0x14] ;  /* 0x00001404ff007984 */ /* 0x002e620008000800 */
[----:B------:R-:W-:Y:S01]  /*43e0*/  USHF.L.U32 UR8, UR8, UR6, URZ ;  /* 0x0000000608087299 */ /* 0x000fe200080006ff */
[----:B------:R-:W-:Y:S02]  /*43f0*/  UMOV UR5, 0x1 ;  /* 0x0000000100057882 */ /* 0x000fe40000000000 */
[----:B------:R-:W-:-:S03]  /*4400*/  USHF.L.U32 UR5, UR5, UR6, URZ ;  /* 0x0000000605057299 */ /* 0x000fc600080006ff */
[----:B-1----:R-:W-:-:S04]  /*4410*/  LOP3.LUT R0, R0, UR8, RZ, 0xc0, !PT ;  /* 0x0000000800007c12 */ /* 0x002fc8000f8ec0ff */
[----:B------:R-:W-:-:S13]  /*4420*/  ISETP.NE.AND P0, PT, R0, UR8, PT ;  /* 0x0000000800007c0c */ /* 0x000fda000bf05270 */
[----:B------:R-:W-:Y:S05]  /*4430*/  @P0 BRA `(.L_x_90) ;  /* 0x0000000000580947 */ /* 0x000fea0003800000 */
[----:B------:R-:W1:Y:S02]  /*4440*/  LDS R0, [UR4+0x18] ;  /* 0x00001804ff007984 */ /* 0x000e640008000800 */
[----:B-1----:R-:W-:-:S04]  /*4450*/  LOP3.LUT R0, R0, UR5, RZ, 0xc0, !PT ;  /* 0x0000000500007c12 */ /* 0x002fc8000f8ec0ff */
[----:B------:R-:W-:-:S13]  /*4460*/  ISETP.NE.AND P0, PT, R0, UR5, PT ;  /* 0x0000000500007c0c */ /* 0x000fda000bf05270 */
[----:B------:R-:W-:Y:S05]  /*4470*/  @P0 BRA `(.L_x_91) ;  /* 0x00000000003c0947 */ /* 0x000fea0003800000 */
[----:B------:R-:W1:Y:S01]  /*4480*/  S2R R2, SR_LANEID ;  /* 0x0000000000027919 */ /* 0x000e620000000000 */
[----:B------:R-:W-:Y:S01]  /*4490*/  ULOP3.LUT UR8, URZ, UR8, URZ, 0x33, !UPT ;  /* 0x00000008ff087292 */ /* 0x000fe2000f8e33ff */
[----:B------:R-:W-:Y:S01]  /*44a0*/  LOP3.LUT R4, RZ, UR5, RZ, 0x33, !PT ;  /* 0x00000005ff047c12 */ /* 0x000fe2000f8e33ff */
[----:B------:R-:W-:Y:S02]  /*44b0*/  VOTEU.ANY UR7, UPT, PT ;  /* 0x0000000000077886 */ /* 0x000fe400038e0100 */
[----:B------:R-:W-:Y:S01]  /*44c0*/  UFLO.U32 UR7, UR7 ;  /* 0x00000007000772bd */ /* 0x000fe200080e0000 */
[----:B------:R-:W2:Y:S01]  /*44d0*/  REDUX UR5, R4 ;  /* 0x00000000040573c4 */ /* 0x000ea20000000000 */
[----:B------:R-:W-:-:S06]  /*44e0*/  IMAD.U32 R0, RZ, RZ, UR8 ;  /* 0x00000008ff007e24 */ /* 0x000fcc000f8e00ff */
[----:B------:R3:W-:Y:S01]  /*44f0*/  UTCATOMSWS.AND URZ, UR8 ;  /* 0x0000000800ff79e3 */ /* 0x0007e20008000000 */
[----:B------:R-:W4:Y:S01]  /*4500*/  REDUX UR6, R0 ;  /* 0x00000000000673c4 */ /* 0x000f220000000000 */
[----:B-1----:R-:W-:Y:S01]  /*4510*/  ISETP.EQ.U32.AND P0, PT, R2, UR7, PT ;  /* 0x0000000702007c0c */ /* 0x002fe2000bf02070 */
[----:B--2---:R-:W-:Y:S01]  /*4520*/  IMAD.U32 R2, RZ, RZ, UR5 ;  /* 0x00000005ff027e24 */ /* 0x004fe2000f8e00ff */
[----:B----4-:R-:W-:-:S11]  /*4530*/  MOV R3, UR6 ;  /* 0x0000000600037c02 */ /* 0x010fd60008000f00 */
[----:B------:R3:W-:Y:S04]  /*4540*/  @P0 ATOMS.AND RZ, [UR4+0x14], R3 ;  /* 0x00001403ffff098c */ /* 0x0007e8000a800004 */
[----:B------:R3:W-:Y:S01]  /*4550*/  @P0 ATOMS.AND RZ, [UR4+0x18], R2 ;  /* 0x00001802ffff098c */ /* 0x0007e2000a800004 */
[----:B------:R-:W-:Y:S05]  /*4560*/  BRA `(.L_x_92) ;  /* 0x0000000000147947 */ /* 0x000fea0003800000 */
.L_x_91:
[----:B------:R-:W-:Y:S02]  /*4570*/  MOV R2, 0x4590 ;  /* 0x0000459000027802 */ /* 0x000fe40000000f00 */
[----:B------:R-:W-:Y:S05]  /*4580*/  CALL.REL.NOINC `($__internal_0_$__cuda_sm10x_tcgen05_guardrail_trap_col_being_dealloced_not_returned_by_alloc) ;  /* 0x0000007c00447944 */ /* 0x000fea0003c00000 */
[----:B------:R-:W-:Y:S05]  /*4590*/  BRA `(.L_x_92) ;  /* 0x0000000000087947 */ /* 0x000fea0003800000 */
.L_x_90:
[----:B------:R-:W-:Y:S02]  /*45a0*/  MOV R2, 0x45c0 ;  /* 0x000045c000027802 */ /* 0x000fe40000000f00 */
[----:B------:R-:W-:Y:S05]  /*45b0*/  CALL.REL.NOINC `($__internal_2_$__cuda_sm10x_tcgen05_guardrail_trap_unallocated_columns_being_dealloced) ;  /* 0x0000007c00507944 */ /* 0x000fea0003c00000 */
.L_x_92:
[----:B------:R-:W-:Y:S01]  /*45c0*/  NOP ;  /* 0x0000000000007918 */ /* 0x000fe20000000000 */
[----:B---3--:R-:W-:Y:S05]  /*45d0*/  EXIT ;  /* 0x000000000000794d */ /* 0x008fea0003800000 */
.L_x_65:
[----:B------:R-:W-:-:S09]  /*45e0*/  UISETP.NE.OR UP0, UPT, UR4, 0x3, !UP4 ;  /* 0x000000030400788c */ /* 0x000fd2000e705670 */
[----:B------:R-:W-:Y:S05]  /*45f0*/  BRA.U UP0, `(.L_x_93) ;  /* 0x0000000d00d47547 */ /* 0x000fea000b800000 */
[----:B------:R-:W1:Y:S01]  /*4600*/  LDCU.64 UR6, c[0x0][0x888] ;  /* 0x00011100ff0677ac */ /* 0x000e620008000a00 */
[----:B------:R-:W-:Y:S02]  /*4610*/  HFMA2 R9, -RZ, RZ, 0, 0 ;  /* 0x00000000ff097431 */ /* 0x000fe400000001ff */
[----:B------:R-:W-:Y:S01]  /*4620*/  IMAD.MOV.U32 R11, RZ, RZ, 0x1 ;  /* 0x00000001ff0b7424 */ /* 0x000fe200078e00ff */
[----:B------:R-:W-:Y:S01]  /*4630*/  MOV R8, 0x5800 ;  /* 0x0000580000087802 */ /* 0x000fe20000000f00 */
[----:B------:R-:W2:Y:S01]  /*4640*/  LDCU UR38, c[0x0][0x370] ;  /* 0x00006e00ff2677ac */ /* 0x000ea20008000800 */
[----:B------:R-:W-:Y:S01]  /*4650*/  IMAD.MOV.U32 R10, RZ, RZ, RZ ;  /* 0x000000ffff0a7224 */ /* 0x000fe200078e00ff */
[----:B------:R-:W3:Y:S01]  /*4660*/  LDCU.64 UR22, c[0x0][0x890] ;  /* 0x00011200ff1677ac */ /* 0x000ee20008000a00 */
[----:B------:R-:W2:Y:S01]  /*4670*/  LDCU.128 UR48, c[0x0][0xb10] ;  /* 0x00016200ff3077ac */ /* 0x000ea20008000c00 */
[----:B------:R-:W4:Y:S01]  /*4680*/  LDCU UR37, c[0x0][0x374] ;  /* 0x00006e80ff2577ac */ /* 0x000f220008000800 */
[----:B------:R-:W5:Y:S01]  /*4690*/  LDCU UR14, c[0x0][0xb0c] ;  /* 0x00016180ff0e77ac */ /* 0x000f620008000800 */
[----:B------:R-:W5:Y:S01]  /*46a0*/  LDCU UR30, c[0x0][0xb20] ;  /* 0x00016400ff1e77ac */ /* 0x000f620008000800 */
[----:B------:R-:W5:Y:S01]  /*46b0*/  LDCU UR4, c[0x0][0xb30] ;  /* 0x00016600ff0477ac */ /* 0x000f620008000800 */
[----:B-1----:R-:W-:Y:S01]  /*46c0*/  UISETP.NE.U32.AND UP0, UPT, UR6, URZ, UPT ;  /* 0x000000ff0600728c */ /* 0x002fe2000bf05070 */
[----:B------:R-:W-:Y:S01]  /*46d0*/  UMOV UR31, 0x400 ;  /* 0x00000400001f7882 */ /* 0x000fe20000000000 */
[----:B--2---:R-:W-:-:S02]  /*46e0*/  UIMAD.WIDE.U32 UR10, UR38, UR48, URZ ;  /* 0x00000030260a72a5 */ /* 0x004fc4000f8e00ff */
[----:B------:R-:W-:Y:S02]  /*46f0*/  ULEA UR31, UR5, UR31, 0x18 ;  /* 0x0000001f051f7291 */ /* 0x000fe4000f8ec0ff */
[----:B------:R-:W-:Y:S02]  /*4700*/  UISETP.NE.AND.EX UP6, UPT, UR7, URZ, UPT, UP0 ;  /* 0x000000ff0700728c */ /* 0x000fe4000bfc5300 */
[----:B------:R-:W-:Y:S02]  /*4710*/  UISETP.NE.AND UP0, UPT, UR13, 0x1, UPT ;  /* 0x000000010d00788c */ /* 0x000fe4000bf05270 */
[----:B---3--:R-:W-:Y:S02]  /*4720*/  UISETP.NE.U32.AND UP0, UPT, UR22, URZ, UPT ;  /* 0x000000ff1600728c */ /* 0x008fe4000bf05070 */
[----:B------:R-:W-:Y:S02]  /*4730*/  UIADD3 UR39, UPT, UPT, UR31, 0xd0, URZ ;  /* 0x000000d01f277890 */ /* 0x000fe4000fffe0ff */
[----:B----4-:R-:W-:-:S02]  /*4740*/  UIMAD.WIDE.U32 UR8, UR37, UR51, URZ ;  /* 0x00000033250872a5 */ /* 0x010fc4000f8e00ff */
[----:B------:R-:W-:Y:S02]  /*4750*/  UISETP.GE.AND UP3, UPT, UR13, 0x1, UPT ;  /* 0x000000010d00788c */ /* 0x000fe4000bf66270 */
[----:B------:R-:W-:Y:S01]  /*4760*/  UISETP.NE.AND.EX UP5, UPT, UR23, URZ, UPT, UP0 ;  /* 0x000000ff1700728c */ /* 0x000fe2000bfa5300 */
[----:B------:R-:W1:Y:S01]  /*4770*/  LDCU.64 UR56, c[0x0][0x348] ;  /* 0x00006900ff3877ac */ /* 0x000e620008000a00 */
[----:B------:R-:W-:Y:S01]  /*4780*/  UPLOP3.LUT UP1, UPT, UPT, UPT, UPT, 0x40, 0x4 ;  /* 0x000000000004789c */ /* 0x000fe20003f2e870 */
[----:B------:R-:W2:Y:S01]  /*4790*/  LDCU.64 UR6, c[0x0][0xb28] ;  /* 0x00016500ff0677ac */ /* 0x000ea20008000a00 */
[----:B-----5:R-:W-:Y:S02]  /*47a0*/  UISETP.NE.AND UP3, UPT, UR14, 0x1, UPT ;  /* 0x000000010e00788c */ /* 0x020fe4000bf65270 */
[----:B------:R-:W-:Y:S02]  /*47b0*/  UPRMT UR39, UR5, 0x654, UR39 ;  /* 0x0000065405277896 */ /* 0x000fe40008000027 */
[----:B------:R-:W-:-:S02]  /*47c0*/  USHF.R.U32.HI UR53, URZ, UR49, UR11 ;  /* 0x00000031ff357299 */ /* 0x000fc4000801160b */
[----:B------:R-:W-:Y:S02]  /*47d0*/  USHF.R.U32.HI UR52, URZ, UR30, UR9 ;  /* 0x0000001eff347299 */ /* 0x000fe40008011609 */
[----:B------:R-:W-:Y:S02]  /*47e0*/  UISETP.NE.AND UP0, UPT, UR50, 0x1, UPT ;  /* 0x000000013200788c */ /* 0x000fe4000bf05270 */
[----:B------:R-:W-:-:S11]  /*47f0*/  UISETP.NE.AND UP4, UPT, UR4, 0x1, UPT ;  /* 0x000000010400788c */ /* 0x000fd6000bf85270 */
.L_x_101:
[C---:B---3--:R-:W-:Y:S02]  /*4800*/  LEA R3, R10.reuse, UR31, 0x3 ;  /* 0x0000001f0a037c11 */ /* 0x048fe4000f8e18ff */
[----:B------:R-:W-:Y:S02]  /*4810*/  SHF.L.U32 R0, R9, 0x1f, RZ ;  /* 0x0000001f09007819 */ /* 0x000fe400000006ff */
[----:B------:R-:W-:Y:S02]  /*4820*/  LEA R5, R10, UR31, 0x4 ;  /* 0x0000001f0a057c11 */ /* 0x000fe4000f8e20ff */
[----:B------:R-:W3:Y:S02]  /*4830*/  SYNCS.PHASECHK.TRANS64.TRYWAIT P0, [R3+URZ+0xf0], R0 ;  /* 0x0000f000030075a7 */ /* 0x000ee400080011ff */
[----:B---34-:R-:W-:Y:S05]  /*4840*/  @!P0 BRA `(.L_x_94) ;  /* 0x0000007400f88947 */ /* 0x018fea0003800000 */
.L_x_171:
[----:B------:R-:W4:Y:S01]  /*4850*/  LDS.128 R4, [R5+0x160] ;  /* 0x0001600005047984 */ /* 0x000f220000000c00 */
[----:B------:R-:W-:Y:S01]  /*4860*/  UISETP.GE.AND UP0, UPT, UR13, 0x1, UPT ;  /* 0x000000010d00788c */ /* 0x000fe2000bf06270 */
[----:B------:R-:W-:Y:S01]  /*4870*/  @!PT LDS RZ, [RZ] ;  /* 0x00000000fffff984 */ /* 0x000fe20000000800 */
[----:B------:R-:W-:Y:S01]  /*4880*/  @!PT LDS RZ, [RZ] ;  /* 0x00000000fffff984 */ /* 0x000fe20000000800 */
[----:B------:R-:W-:Y:S01]  /*4890*/  @!PT LDS RZ, [RZ] ;  /* 0x00000000fffff984 */ /* 0x000fe20000000800 */
[----:B------:R-:W-:Y:S01]  /*48a0*/  @!PT LDS RZ, [RZ] ;  /* 0x00000000fffff984 */ /* 0x000fe20000000800 */
[----:B------:R5:W-:Y:S06]  /*48b0*/  MEMBAR.ALL.CTA ;  /* 0x0000000000007992 */ /* 0x000bec0000008000 */
[----:B-----5:R-:W5:Y:S01]  /*48c0*/  FENCE.VIEW.ASYNC.S ;  /* 0x00000000000073c6 */ /* 0x020f620000000000 */
[----:B----4-:R-:W-:Y:S11]  /*48d0*/  LOP3.LUT P0, RZ, R6, 0x1, RZ, 0xc0, !PT ;  /* 0x0000000106ff7812 */ /* 0x010ff6000780c0ff */
[----:B------:R-:W-:Y:S02]  /*48e0*/  @!UPT UIADD3 URZ, UPT, UPT, URZ, URZ, URZ ;  /* 0x000000fffffff290 */ /* 0x000fe4000fffe0ff */
[----:B-----5:R-:W-:Y:S01]  /*48f0*/  VOTEU.ANY UP3, P0 ;  /* 0x0000000000ff7886 */ /* 0x020fe20000060100 */
[----:B------:R-:W-:Y:S11]  /*4900*/  PLOP3.LUT P0, PT, PT, PT, UP3, 0x80, 0x8 ;  /* 0x000000000008781c */ /* 0x000ff60003f0f038 */
[----:B------:R-:W-:Y:S02]  /*4910*/  @!UPT UIADD3 URZ, UPT, UPT, URZ, URZ, URZ ;  /* 0x000000fffffff290 */ /* 0x000fe4000fffe0ff */
[----:B---3--:R-:W-:Y:S02]  /*4920*/  @P0 SHF.R.U32.HI R0, RZ, 0x10, R5 ;  /* 0x00000010ff000819 */ /* 0x008fe40000011605 */
[----:B------:R-:W-:Y:S02]  /*4930*/  @P0 MOV R2, R4 ;  /* 0x0000000400020202 */ /* 0x000fe40000000f00 */
[----:B------:R-:W-:Y:S01]  /*4940*/  @P0 R2UR UR4, R0 ;  /* 0x00000000000402ca */ /* 0x000fe200000e0000 */
[----:B------:R-:W-:Y:S01]  /*4950*/  VIADD R0, R3, 0x100 ;  /* 0x0000010003007836 */ /* 0x000fe20000000000 */
[----:B------:R-:W-:Y:S02]  /*4960*/  @P0 LOP3.LUT R4, R5, 0xffff, RZ, 0xc0, !PT ;  /* 0x0000ffff05040812 */ /* 0x000fe400078ec0ff */
[----:B------:R-:W-:Y:S02]  /*4970*/  @P0 R2UR UR8, R2 ;  /* 0x00000000020802ca */ /* 0x000fe400000e0000 */
[----:B------:R-:W-:Y:S02]  /*4980*/  PRMT R0, RZ, 0x654, R0 ;  /* 0x00000654ff007816 */ /* 0x000fe40000000000 */
[----:B------:R-:W-:Y:S02]  /*4990*/  @P0 R2UR UR5, R4 ;  /* 0x00000000040502ca */ /* 0x000fe400000e0000 */
[----:B------:R3:W-:Y:S03]  /*49a0*/  SYNCS.ARRIVE.TRANS64.RED.A1T0 RZ, [R0+URZ], RZ ;  /* 0x000000ff00ff79a7 */ /* 0x0007e600081004ff */
[----:B------:R-:W-:Y:S04]  /*49b0*/  @UP3 UMOV UR54, UR4 ;  /* 0x0000000400363c82 */ /* 0x000fe80008000000 */
[----:B------:R-:W-:Y:S04]  /*49c0*/  @UP3 UMOV UR21, UR8 ;  /* 0x0000000800153c82 */ /* 0x000fe80008000000 */
[----:B------:R-:W-:Y:S01]  /*49d0*/  @UP3 UMOV UR15, UR5 ;  /* 0x00000005000f3c82 */ /* 0x000fe20008000000 */
[----:B------:R-:W-:Y:S05]  /*49e0*/  BRA.U !UP0, `(.L_x_95) ;  /* 0x0000000108b47547 */ /* 0x000fea000b800000 */
[----:B------:R-:W-:Y:S02]  /*49f0*/  UP2UR UR20, UPR, URZ, 0x4 ;  /* 0x00000004ff147883 */ /* 0x000fe40008000000 */
[----:B------:R-:W-:Y:S02]  /*4a00*/  UISETP.NE.AND UP2, UPT, UR50, 0x1, UPT ;  /* 0x000000013200788c */ /* 0x000fe4000bf45270 */
[----:B------:R-:W-:Y:S02]  /*4a10*/  UP2UR UR18, UPR, URZ, 0x2 ;  /* 0x00000002ff127883 */ /* 0x000fe40008000000 */
[----:B------:R-:W-:Y:S02]  /*4a20*/  USEL UR4, UR37, UR52, !UP2 ;  /* 0x0000003425047287 */ /* 0x000fe4000d000000 */
[----:B------:R-:W-:Y:S02]  /*4a30*/  UIMAD.WIDE.U32 UR24, UR15, UR51, URZ ;  /* 0x000000330f1872a5 */ /* 0x000fe4000f8e00ff */
[----:B------:R-:W-:Y:S02]  /*4a40*/  UISETP.NE.AND UP1, UPT, UR13, 0x1, UPT ;  /* 0x000000010d00788c */ /* 0x000fe4000bf25270 */
[----:B--2---:R-:W-:Y:S02]  /*4a50*/  UIMAD.WIDE.U32 UR32, UR4, UR6, URZ ;  /* 0x00000006042072a5 */ /* 0x004fe4000f8e00ff */
[----:B------:R-:W-:Y:S02]  /*4a60*/  UISETP.NE.AND UP0, UPT, UR14, 0x1, UPT ;  /* 0x000000010e00788c */ /* 0x000fe4000bf05270 */
[----:B------:R-:W-:Y:S02]  /*4a70*/  UIMAD.WIDE.U32 UR34, UR21, UR48, URZ ;  /* 0x00000030152272a5 */ /* 0x000fe4000f8e00ff */
[----:B------:R-:W-:Y:S01]  /*4a80*/  USEL UR9, UR38, UR53, !UP0 ;  /* 0x0000003526097287 */ /* 0x000fe2000c000000 */
[----:B------:R-:W-:Y:S01]  /*4a90*/  UMOV UR19, UR25 ;  /* 0x0000001900137c82 */ /* 0x000fe20008000000 */
[----:B------:R-:W-:Y:S01]  /*4aa0*/  UMOV UR25, UR33 ;  /* 0x0000002100197c82 */ /* 0x000fe20008000000 */
[----:B------:R-:W-:Y:S02]  /*4ab0*/  USHF.R.U32.HI UR24, URZ, UR30, UR19 ;  /* 0x0000001eff187299 */ /* 0x000fe40008011613 */
[----:B------:R-:W-:Y:S02]  /*4ac0*/  UIMAD.WIDE.U32 UR26, UR9, UR6, URZ ;  /* 0x00000006091a72a5 */ /* 0x000fe4000f8e00ff */
[----:B------:R-:W-:Y:S02]  /*4ad0*/  @UP1 USHF.R.U32.HI UR4, URZ, UR7, UR25 ;  /* 0x00000007ff041299 */ /* 0x000fe40008011619 */
[----:B------:R-:W-:Y:S02]  /*4ae0*/  @UP1 USHF.R.U32.HI UR9, URZ, UR7, UR27 ;  /* 0x00000007ff091299 */ /* 0x000fe4000801161b */
[----:B------:R-:W-:Y:S02]  /*4af0*/  USEL UR8, UR15, UR24, !UP2 ;  /* 0x000000180f087287 */ /* 0x000fe4000d000000 */
[----:B------:R-:W-:Y:S02]  /*4b00*/  UIMAD UR4, UR13, UR4, URZ ;  /* 0x000000040d0472a4 */ /* 0x000fe4000f8e02ff */
[----:B------:R-:W-:Y:S02]  /*4b10*/  UIMAD UR10, UR13, UR9, URZ ;  /* 0x000000090d0a72a4 */ /* 0x000fe4000f8e02ff */
[----:B------:R-:W-:Y:S02]  /*4b20*/  UIMAD.WIDE.U32 UR16, UR8, UR6, URZ ;  /* 0x00000006081072a5 */ /* 0x000fe4000f8e00ff */
[----:B------:R-:W-:Y:S02]  /*4b30*/  UISETP.NE.AND UP2, UPT, UR20, URZ, UPT ;  /* 0x000000ff1400728c */ /* 0x000fe4000bf45270 */
[----:B------:R-:W-:Y:S01]  /*4b40*/  USHF.R.U32.HI UR17, URZ, UR7, UR17 ;  /* 0x00000007ff117299 */ /* 0x000fe20008011611 */
[----:B------:R-:W-:Y:S02]  /*4b50*/  UMOV UR19, UR35 ;  /* 0x0000002300137c82 */ /* 0x000fe40008000000 */
[----:B------:R-:W-:Y:S02]  /*4b60*/  USHF.R.U32.HI UR19, URZ, UR49, UR19 ;  /* 0x00000031ff137299 */ /* 0x000fe40008011613 */
[----:B------:R-:W-:Y:S02]  /*4b70*/  USEL UR17, UR8, UR17, !UP1 ;  /* 0x0000001108117287 */ /* 0x000fe4000c800000 */
[----:B------:R-:W-:Y:S02]  /*4b80*/  USEL UR5, UR21, UR19, !UP0 ;  /* 0x0000001315057287 */ /* 0x000fe4000c000000 */
[----:B------:R-:W-:Y:S02]  /*4b90*/  UISETP.GE.AND UP0, UPT, UR8, UR4, UPT ;  /* 0x000000040800728c */ /* 0x000fe4000bf06270 */
[----:B------:R-:W-:Y:S02]  /*4ba0*/  UIADD3 UR16, UPT, UPT, -UR17, URZ, URZ ;  /* 0x000000ff11107290 */ /* 0x000fe4000fffe1ff */
[----:B------:R-:W-:Y:S02]  /*4bb0*/  UISETP.GE.OR UP0, UPT, UR5, UR10, UP0 ;  /* 0x0000000a0500728c */ /* 0x000fe40008706670 */
[----:B------:R-:W-:Y:S02]  /*4bc0*/  UIMAD.WIDE.U32 UR10, UR5, UR6, URZ ;  /* 0x00000006050a72a5 */ /* 0x000fe4000f8e00ff */
[----:B------:R-:W-:Y:S07]  /*4bd0*/  UIMAD UR16, UR13, UR16, UR8 ;  /* 0x000000100d1072a4 */ /* 0x000fee000f8e0208 */
[----:B------:R-:W-:Y:S04]  /*4be0*/  @!UP0 USHF.R.U32.HI UR4, URZ, UR7, UR11 ;  /* 0x00000007ff048299 */ /* 0x000fe8000801160b */
[----:B------:R-:W-:Y:S02]  /*4bf0*/  @!UP0 USEL UR4, UR5, UR4, !UP1 ;  /* 0x0000000405048287 */ /* 0x000fe4000c800000 */
[----:B------:R-:W-:Y:S02]  /*4c00*/  UISETP.NE.AND UP1, UPT, UR18, URZ, UPT ;  /* 0x000000ff1200728c */ /* 0x000fe4000bf25270 */
[----:B------:R-:W-:Y:S02]  /*4c10*/  @!UP0 UIMAD UR12, UR9, UR16, UR4 ;  /* 0x00000010090c82a4 */ /* 0x000fe4000f8e0204 */
[----:B------:R-:W-:Y:S02]  /*4c20*/  @!UP0 UIADD3 UR16, UPT, UPT, UR17, -UR4, URZ ;  /* 0x8000000411108290 */ /* 0x000fe4000fffe0ff */
[----:B------:R-:W-:Y:S02]  /*4c30*/  UIADD3 UR9, UPT, UPT, -UR5, URZ, URZ ;  /* 0x000000ff05097290 */ /* 0x000fe4000fffe1ff */
[----:B------:R-:W-:Y:S02]  /*4c40*/  UIADD3 UR4, UPT, UPT, -UR8, URZ, URZ ;  /* 0x000000ff08047290 */ /* 0x000fe4000fffe1ff */
[----:B------:R-:W-:Y:S02]  /*4c50*/  @!UP0 UIMAD UR8, UR16, UR13, UR5 ;  /* 0x0000000d100882a4 */ /* 0x000fe4000f8e0205 */
[----:B------:R-:W-:Y:S02]  /*4c60*/  UIMAD UR21, UR14, UR9, UR21 ;  /* 0x000000090e1572a4 */ /* 0x000fe4000f8e0215 */
[----:B------:R-:W-:Y:S01]  /*4c70*/  UIMAD UR15, UR50, UR4, UR15 ;  /* 0x00000004320f72a4 */ /* 0x000fe2000f8e020f */
[----:B------:R-:W-:Y:S02]  /*4c80*/  @!UP0 UMOV UR5, UR12 ;  /* 0x0000000c00058c82 */ /* 0x000fe40008000000 */
[----:B------:R-:W-:Y:S02]  /*4c90*/  UIMAD UR21, UR5, UR14, UR21 ;  /* 0x0000000e051572a4 */ /* 0x000fe4000f8e0215 */
[----:B------:R-:W-:Y:S11]  /*4ca0*/  UIMAD UR15, UR8, UR50, UR15 ;  /* 0x00000032080f72a4 */ /* 0x000ff6000f8e020f */
[----:B------:R-:W-:Y:S01]  /*4cb0*/  @!UPT UIADD3 URZ, UPT, UPT, URZ, URZ, URZ ;  /* 0x000000fffffff290 */ /* 0x000fe2000fffe0ff */
.L_x_95:
[----:B------:R-:W4:Y:S01]  /*4cc0*/  @!UP4 LDCU.128 UR8, c[0x0][0xb10] ;  /* 0x00016200ff08c7ac */ /* 0x000f220008000c00 */
[----:B------:R-:W-:Y:S02]  /*4cd0*/  ISETP.NE.U32.AND P0, PT, RZ, UR22, PT ;  /* 0x00000016ff007c0c */ /* 0x000fe4000bf05070 */
[----:B------:R-:W-:Y:S02]  /*4ce0*/  SHF.L.U32 R2, R11, 0x1f, RZ ;  /* 0x0000001f0b027819 */ /* 0x000fe400000006ff */
[----:B------:R-:W-:Y:S01]  /*4cf0*/  ISETP.NE.AND.EX P0, PT, RZ, UR23, PT, P0 ;  /* 0x00000017ff007c0c */ /* 0x000fe2000bf05300 */
[----:B------:R-:W5:Y:S01]  /*4d00*/  @!UP4 LDCU UR5, c[0x0][0xb0c] ;  /* 0x00016180ff05c7ac */ /* 0x000f620008000800 */
[----:B----4-:R-:W-:Y:S04]  /*4d10*/  UIMAD.WIDE.U32 UR16, UR21, UR8, URZ ;  /* 0x00000008151072a5 */ /* 0x010fe8000f8e00ff */
[----:B------:R-:W-:Y:S02]  /*4d20*/  @!UP4 USHF.R.U32.HI UR4, URZ, UR9, UR17 ;  /* 0x00000009ff04c299 */ /* 0x000fe40008011611 */
[----:B------:R-:W-:Y:S02]  /*4d30*/  UIMAD.WIDE.U32 UR16, UR15, UR11, URZ ;  /* 0x0000000b0f1072a5 */ /* 0x000fe4000f8e00ff */
[----:B-----5:R-:W-:Y:S04]  /*4d40*/  @!UP4 UISETP.NE.AND UP0, UPT, UR5, 0x1, UPT ;  /* 0x000000010500c88c */ /* 0x020fe8000bf05270 */
[----:B------:R-:W-:Y:S02]  /*4d50*/  @!UP4 USEL UR8, UR21, UR4, !UP0 ;  /* 0x000000041508c287 */ /* 0x000fe4000c000000 */
[----:B------:R-:W-:Y:S01]  /*4d60*/  @!UP4 UISETP.NE.AND UP0, UPT, UR10, 0x1, UPT ;  /* 0x000000010a00c88c */ /* 0x000fe2000bf05270 */
[----:B------:R-:W4:Y:S02]  /*4d70*/  @!UP4 LDCU UR4, c[0x0][0xb20] ;  /* 0x00016400ff04c7ac */ /* 0x000f240008000800 */
[----:B----4-:R-:W-:Y:S04]  /*4d80*/  @!UP4 USHF.R.U32.HI UR4, URZ, UR4, UR17 ;  /* 0x00000004ff04c299 */ /* 0x010fe80008011611 */
[----:B------:R-:W-:Y:S04]  /*4d90*/  @!UP4 USEL UR9, UR15, UR4, !UP0 ;  /* 0x000000040f09c287 */ /* 0x000fe8000c000000 */
[----:B------:R-:W-:Y:S02]  /*4da0*/  @!UP4 UIADD3 UR4, UPT, UPT, -UR8, UR9, URZ ;  /* 0x000000090804c290 */ /* 0x000fe4000fffe1ff */
[----:B------:R-:W-:Y:S02]  /*4db0*/  @!UP4 UIADD3 UR8, UPT, UPT, UR8, -UR9, URZ ;  /* 0x800000090808c290 */ /* 0x000fe4000fffe0ff */
[----:B------:R-:W-:Y:S02]  /*4dc0*/  @!UP4 UIMAD UR21, UR4, UR5, UR21 ;  /* 0x000000050415c2a4 */ /* 0x000fe4000f8e0215 */
[----:B------:R-:W-:Y:S01]  /*4dd0*/  @!UP4 UIMAD UR15, UR8, UR10, UR15 ;  /* 0x0000000a080fc2a4 */ /* 0x000fe2000f8e020f */
[----:B------:R-:W-:Y:S11]  /*4de0*/  BRA.U UP1, `(.L_x_96) ;  /* 0x0000000101107547 */ /* 0x000ff6000b800000 */
[----:B---3--:R-:W-:Y:S04]  /*4df0*/  MOV R0, UR29 ;  /* 0x0000001d00007c02 */ /* 0x008fe80008000f00 */
[----:B------:R-:W-:Y:S04]  /*4e00*/  SHF.L.U32 R3, R0, 0x1f, RZ ;  /* 0x0000001f00037819 */ /* 0x000fe800000006ff */
[----:B------:R-:W3:Y:S02]  /*4e10*/  SYNCS.PHASECHK.TRANS64.TRYWAIT P1, [UR31+0xe8], R3 ;  /* 0x0000e803ff0075a7 */ /* 0x000ee4000802111f */
[----:B---3--:R-:W-:Y:S05]  /*4e20*/  @!P1 BRA `(.L_x_97) ;  /* 0x0000007000949947 */ /* 0x008fea0003800000 */
.L_x_96:
[----:B------:R-:W-:Y:S05]  /*4e30*/  BRA.U !UP5, `(.L_x_98) ;  /* 0x000000010d407547 */ /* 0x000fea000b800000 */
[----:B------:R-:W-:Y:S01]  /*4e40*/  UPLOP3.LUT UP2, UPT, UPT, UPT, UP6, 0x80, 0x8 ;  /* 0x000000000008789c */ /* 0x000fe20003f4f060 */
[----:B---3--:R-:W-:Y:S02]  /*4e50*/  IMAD.MOV.U32 R3, RZ, RZ, 0x1 ;  /* 0x00000001ff037424 */ /* 0x008fe400078e00ff */
[----:B------:R-:W-:Y:S03]  /*4e60*/  IMAD.MOV.U32 R0, RZ, RZ, 0x1 ;  /* 0x00000001ff007424 */ /* 0x000fe600078e00ff */
[----:B------:R-:W-:Y:S05]  /*4e70*/  PLOP3.LUT P1, PT, PT, PT, UP2, 0x80, 0x8 ;  /* 0x000000000008781c */ /* 0x000fea0003f2f028 */
[----:B------:R-:W3:Y:S01]  /*4e80*/  @UP2 LDCU.64 UR8, c[0x0][0x888] ;  /* 0x00011100ff0827ac */ /* 0x000ee20008000a00 */
[----:B------:R-:W-:Y:S07]  /*4e90*/  @UP2 UIMAD UR4, UR36, UR22, URZ ;  /* 0x00000016240422a4 */ /* 0x000fee000f8e02ff */
[----:B------:R-:W-:Y:S04]  /*4ea0*/  @P1 PRMT R6, R3, 0x7610, R6 ;  /* 0x0000761003061816 */ /* 0x000fe80000000006 */
[----:B------:R-:W-:Y:S05]  /*4eb0*/  @!P1 PRMT R6, R0, 0x7610, R6 ;  /* 0x0000761000069816 */ /* 0x000fea0000000006 */
[----:B------:R4:W-:Y:S01]  /*4ec0*/  STL.S16 [R1+0x48], R6 ;  /* 0x0000480601007387 */ /* 0x0009e20000100600 */
[----:B---3--:R-:W-:Y:S06]  /*4ed0*/  @UP2 UIMAD.WIDE UR8, UR4, 0x4, UR8 ;  /* 0x00000004040828a5 */ /* 0x008fec000f8e0208 */
[----:B------:R-:W-:Y:S02]  /*4ee0*/  IMAD.U32 R4, RZ, RZ, UR8 ;  /* 0x00000008ff047e24 */ /* 0x000fe4000f8e00ff */
[----:B------:R-:W-:Y:S05]  /*4ef0*/  IMAD.U32 R5, RZ, RZ, UR9 ;  /* 0x00000009ff057e24 */ /* 0x000fea000f8e00ff */
[----:B------:R-:W3:Y:S02]  /*4f00*/  @P1 LDG.E R4, desc[UR60][R4.64] ;  /* 0x0000003c04041981 */ /* 0x000ee4000c1e1900 */
[----:B---3--:R-:W-:Y:S11]  /*4f10*/  @P1 R2UR UR45, R4 ;  /* 0x00000000042d12ca */ /* 0x008ff600000e0000 */
[----:B------:R-:W-:Y:S03]  /*4f20*/  @!UPT UIADD3 URZ, UPT, UPT, URZ, URZ, URZ ;  /* 0x000000fffffff290 */ /* 0x000fe6000fffe0ff */
[----:B----4-:R-:W3:Y:S02]  /*4f30*/  @!UP2 LDCU UR45, c[0x0][0x880] ;  /* 0x00011000ff2da7ac */ /* 0x010ee40008000800 */
.L_x_98:
[----:B---3--:R-:W-:Y:S01]  /*4f40*/  @!P0 FSETP.EQ.AND P2, PT, RZ, UR45, PT ;  /* 0x0000002dff008c0b */ /* 0x008fe2000bf42000 */
[----:B------:R-:W-:Y:S01]  /*4f50*/  @!UPT UIADD3 URZ, UPT, UPT, URZ, URZ, URZ ;  /* 0x000000fffffff290 */ /* 0x000fe2000fffe0ff */
[----:B------:R-:W-:Y:S11]  /*4f60*/  @!P0 BRA `(.L_x_99) ;  /* 0x00000000001c8947 */ /* 0x000ff60003800000 */
[----:B------:R-:W-:Y:S01]  /*4f70*/  PLOP3.LUT P2, PT, PT, PT, UP2, 0x80, 0x8 ;  /* 0x000000000008781c */ /* 0x000fe20003f4f028 */
[----:B------:R-:W3:Y:S03]  /*4f80*/  LDL R0, [R1+0x48] ;  /* 0x0000480001007983 */ /* 0x000ee60000100800 */
[----:B------:R-:W-:Y:S02]  /*4f90*/  PLOP3.LUT P2, PT, P2, PT, PT, 0x8, 0x80 ;  /* 0x000000000080781c */ /* 0x000fe4000174e170 */
[----:B---3--:R-:W-:Y:S11]  /*4fa0*/  LOP3.LUT P0, RZ, R0, 0xff, RZ, 0xc0, !PT ;  /* 0x000000ff00ff7812 */ /* 0x008ff6000780c0ff */
[----:B------:R-:W-:Y:S02]  /*4fb0*/  @!UPT UIADD3 URZ, UPT, UPT, URZ, URZ, URZ ;  /* 0x000000fffffff290 */ /* 0x000fe4000fffe0ff */
[----:B------:R-:W-:Y:S11]  /*4fc0*/  @P0 FSETP.EQ.AND P2, PT, RZ, UR45, PT ;  /* 0x0000002dff000c0b */ /* 0x000ff6000bf42000 */
[----:B------:R-:W-:Y:S02]  /*4fd0*/  @!UPT UIADD3 URZ, UPT, UPT, URZ, URZ, URZ ;  /* 0x000000fffffff290 */ /* 0x000fe4000fffe0ff */
.L_x_99:
[----:B------:R-:W3:Y:S01]  /*4fe0*/  SYNCS.PHASECHK.TRANS64.TRYWAIT P0, [UR31+0xd8], R2 ;  /* 0x0000d802ff0075a7 */ /* 0x000ee2000800111f */
[----:B------:R-:W-:Y:S02]  /*4ff0*/  ELECT P1, URZ, PT ;  /* 0x0000000000ff782f */ /* 0x000fe40003820000 */
[----:B------:R-:W-:Y:S01]  /*5000*/  IADD3 R10, PT, PT, R10, 0x1, RZ ;  /* 0x000000010a0a7810 */ /* 0x000fe20007ffe0ff */
[----:B---3--:R-:W-:Y:S10]  /*5010*/  @!P0 BRA `(.L_x_100) ;  /* 0x0000007000308947 */ /* 0x008ff40003800000 */
.L_x_174:
[----:B------:R-:W-:Y:S01]  /*5020*/  PLOP3.LUT P1, PT, P2, P1, PT, 0xf2, 0x2f ;  /* 0x00000000002f781c */ /* 0x000fe20001723e72 */
[----:B------:R-:W-:Y:S01]  /*5030*/  UMOV UR58, 0x0 ;  /* 0x00000000003a7882 */ /* 0x000fe20000000000 */
[----:B------:R-:W-:Y:S01]  /*5040*/  UMOV UR59, 0x10000000 ;  /* 0x10000000003b7882 */ /* 0x000fe20000000000 */
[----:B------:R-:W-:Y:S01]  /*5050*/  UMOV UR44, UR36 ;  /* 0x00000024002c7c82 */ /* 0x000fe20008000000 */
[----:B------:R-:W-:Y:S01]  /*5060*/  UMOV UR28, UR36 ;  /* 0x00000024001c7c82 */ /* 0x000fe20008000000 */
[----:B------:R-:W-:Y:S01]  /*5070*/  UMOV UR20, UR36 ;  /* 0x0000002400147c82 */ /* 0x000fe20008000000 */
[----:B------:R-:W-:Y:S01]  /*5080*/  UMOV UR12, UR36 ;  /* 0x00000024000c7c82 */ /* 0x000fe20008000000 */
[C---:B------:R-:W-:Y:S02]  /*5090*/  ISETP.NE.AND P0, PT, R10.reuse, 0x2, PT ;  /* 0x000000020a00780c */ /* 0x040fe40003f05270 */
[----:B------:R-:W-:Y:S02]  /*50a0*/  LOP3.LUT R11, R11, 0x1, RZ, 0x3c, !PT ;  /* 0x000000010b0b7812 */ /* 0x000fe400078e3cff */
[----:B------:R-:W-:Y:S02]  /*50b0*/  SEL R0, RZ, 0x1, P0 ;  /* 0x00000001ff007807 */ /* 0x000fe40000000000 */
[----:B------:R-:W-:Y:S01]  /*50c0*/  VOTEU.ALL UP0, P1 ;  /* 0x0000000000ff7886 */ /* 0x000fe20000800000 */
[----:B------:R-:W-:Y:S02]  /*50d0*/  SEL R10, R10, RZ, P0 ;  /* 0x000000ff0a0a7207 */ /* 0x000fe40000000000 */
[----:B------:R-:W-:Y:S02]  /*50e0*/  LOP3.LUT R9, R9, R0, RZ, 0x3c, !PT ;  /* 0x0000000009097212 */ /* 0x000fe400078e3cff */
[----:B-1----:R-:W-:Y:S02]  /*50f0*/  @!UP0 UIADD3 UR4, UP1, UPT, UR56, 0x580, URZ ;  /* 0x0000058038048890 */ /* 0x002fe4000ff3e0ff */
[----:B------:R-:W-:Y:S02]  /*5100*/  @!UP0 USHF.L.U32 UR43, UR63, 0x7, URZ ;  /* 0x000000073f2b8899 */ /* 0x000fe400080006ff */
[----:B------:R-:W-:Y:S02]  /*5110*/  @!UP0 UIADD3.X UR5, UPT, UPT, URZ, UR57, URZ, UP1, !UPT ;  /* 0x00000039ff058290 */ /* 0x000fe40008ffe4ff */
[----:B------:R-:W-:Y:S02]  /*5120*/  @!UP0 UIMAD UR42, UR62, 0xb0, URZ ;  /* 0x000000b03e2a88a4 */ /* 0x000fe4000f8e02ff */
[----:B------:R-:W-:Y:S02]  /*5130*/  @!UP0 UIADD3 UR40, UPT, UPT, UR31, 0x200, URZ ;  /* 0x000002001f288890 */ /* 0x000fe4000fffe0ff */
[----:B------:R-:W-:Y:S01]  /*5140*/  @!UP0 UIADD3 UR41, UPT, UPT, UR31, 0xd0, URZ ;  /* 0x000000d01f298890 */ /* 0x000fe2000fffe0ff */
[----:B------:R-:W-:Y:S01]  /*5150*/  VOTEU.ALL UP1, P1 ;  /* 0x0000000000ff7886 */ /* 0x000fe20000820000 */
[----:B------:R-:W-:Y:S02]  /*5160*/  @!UP0 UIADD3 UR24, UPT, UPT, UR31, 0xa00, URZ ;  /* 0x00000a001f188890 */ /* 0x000fe4000fffe0ff */
[----:B------:R-:W-:Y:S03]  /*5170*/  @!UP0 UIADD3 UR26, UPT, UPT, UR42, 0x10, URZ ;  /* 0x000000102a1a8890 */ /* 0x000fe6000fffe0ff */
[----:B------:R-:W-:Y:S01]  /*5180*/  UMOV UR25, UR41 ;  /* 0x0000002900197c82 */ /* 0x000fe20008000000 */
[----:B------:R-:W-:Y:S01]  /*5190*/  UMOV UR27, UR43 ;  /* 0x0000002b001b7c82 */ /* 0x000fe20008000000 */
[----:B------:R-:W-:Y:S01]  /*51a0*/  @!UP1 UTMALDG.3D [UR40], [UR4], desc[UR58] ;  /* 0x00003a28040095b4 */ /* 0x000fe20008011000 */
[----:B------:R-:W-:Y:S01]  /*51b0*/  VOTEU.ALL UP1, P1 ;  /* 0x0000000000ff7886 */ /* 0x000fe20000820000 */
[----:B------:R-:W-:Y:S02]  /*51c0*/  @!UP0 UIADD3 UR16, UPT, UPT, UR31, 0x1200, URZ ;  /* 0x000012001f108890 */ /* 0x000fe4000fffe0ff */
[----:B------:R-:W-:Y:S01]  /*51d0*/  @!UP0 UIADD3 UR18, UPT, UPT, UR42, 0x20, URZ ;  /* 0x000000202a128890 */ /* 0x000fe2000fffe0ff */
[----:B------:R-:W-:Y:S01]  /*51e0*/  UMOV UR17, UR41 ;  /* 0x0000002900117c82 */ /* 0x000fe20008000000 */
[----:B------:R-:W-:Y:S01]  /*51f0*/  UMOV UR19, UR43 ;  /* 0x0000002b00137c82 */ /* 0x000fe20008000000 */
[----:B------:R1:W-:Y:S01]  /*5200*/  @!UP1 UTMALDG.3D [UR24], [UR4], desc[UR58] ;  /* 0x00003a18040095b4 */ /* 0x0003e20008011000 */
        /* <DEDUP_REMOVED lines=13> */
[----:B------:R-:W-:Y:S02]  /*52e0*/  UIADD3 UR62, UPT, UPT, UR15, UR46, URZ ;  /* 0x0000002e0f3e7290 */ /* 0x000fe4000fffe0ff */
[----:B------:R-:W-:Y:S02]  /*52f0*/  UIADD3 UR63, UPT, UPT, UR21, UR47, URZ ;  /* 0x0000002f153f7290 */ /* 0x000fe4000fffe0ff */
[----:B-1----:R-:W-:Y:S02]  /*5300*/  @!UP0 UIADD3 UR24, UPT, UPT, UR31, 0x2200, URZ ;  /* 0x000022001f188890 */ /* 0x002fe4000fffe0ff */
[----:B------:R-:W-:Y:S02]  /*5310*/  @!UP0 UIADD3 UR26, UPT, UPT, UR42, 0x40, URZ ;  /* 0x000000402a1a8890 */ /* 0x000fe4000fffe0ff */
[----:B----4-:R-:W-:Y:S02]  /*5320*/  @!UP0 UIADD3 UR16, UPT, UPT, UR31, 0x2a00, URZ ;  /* 0x00002a001f108890 */ /* 0x010fe4000fffe0ff */
[----:B------:R-:W-:Y:S05]  /*5330*/  @!UP0 UIADD3 UR18, UPT, UPT, UR42, 0x50, URZ ;  /* 0x000000502a128890 */ /* 0x000fea000fffe0ff */
[----:B------:R1:W-:Y:S01]  /*5340*/  @!UP1 UTMALDG.3D [UR24], [UR4], desc[UR58] ;  /* 0x00003a18040095b4 */ /* 0x0003e20008011000 */
[----:B------:R-:W-:Y:S01]  /*5350*/  VOTEU.ALL UP1, P1 ;  /* 0x0000000000ff7886 */ /* 0x000fe20000820000 */
[----:B-----5:R-:W-:Y:S02]  /*5360*/  @!UP0 UIADD3 UR8, UPT, UPT, UR31, 0x3200, URZ ;  /* 0x000032001f088890 */ /* 0x020fe4000fffe0ff */
[----:B------:R-:W-:Y:S02]  /*5370*/  @!UP0 UIADD3 UR10, UPT, UPT, UR42, 0x60, URZ ;  /* 0x000000602a0a8890 */ /* 0x000fe4000fffe0ff */
[----:B------:R4:W-:Y:S01]  /*5380*/  @!UP1 UTMALDG.3D [UR16], [UR4], desc[UR58] ;  /* 0x00003a10040095b4 */ /* 0x0009e20008011000 */
[----:B------:R-:W-:Y:S06]  /*5390*/  VOTEU.ALL UP1, P1 ;  /* 0x0000000000ff7886 */ /* 0x000fec0000820000 */
[----:B------:R5:W-:Y:S01]  /*53a0*/  @!UP1 UTMALDG.3D [UR8], [UR4], desc[UR58] ;  /* 0x00003a08040095b4 */ /* 0x000be20008011000 */
[----:B------:R-:W-:Y:S05]  /*53b0*/  VOTEU.ALL UP1, P1 ;  /* 0x0000000000ff7886 */ /* 0x000fea0000820000 */
[----:B------:R2:W-:Y:S01]  /*53c0*/  @!UP1 UTMALDG.3D [UR32], [UR4], desc[UR58] ;  /* 0x00003a20040095b4 */ /* 0x0005e20008011000 */
[----:B------:R-:W-:Y:S01]  /*53d0*/  VOTEU.ALL UP1, P1 ;  /* 0x0000000000ff7886 */ /* 0x000fe20000820000 */
[----:B-1----:R-:W-:Y:S02]  /*53e0*/  @!UP0 UIADD3 UR24, UPT, UPT, UR31, 0x4200, URZ ;  /* 0x000042001f188890 */ /* 0x002fe4000fffe0ff */
[----:B------:R-:W-:Y:S02]  /*53f0*/  @!UP0 UIADD3 UR26, UPT, UPT, UR42, 0x80, URZ ;  /* 0x000000802a1a8890 */ /* 0x000fe4000fffe0ff */
[----:B----4-:R-:W-:Y:S02]  /*5400*/  @!UP0 UIADD3 UR16, UPT, UPT, UR31, 0x4a00, URZ ;  /* 0x00004a001f108890 */ /* 0x010fe4000fffe0ff */
[----:B------:R-:W-:Y:S05]  /*5410*/  @!UP0 UIADD3 UR18, UPT, UPT, UR42, 0x90, URZ ;  /* 0x000000902a128890 */ /* 0x000fea000fffe0ff */
[----:B------:R4:W-:Y:S01]  /*5420*/  @!UP1 UTMALDG.3D [UR24], [UR4], desc[UR58] ;  /* 0x00003a18040095b4 */ /* 0x0009e20008011000 */
[----:B------:R-:W-:Y:S02]  /*5430*/  UPLOP3.LUT UP1, UPT, UPT, UPT, UPT, 0x80, 0x8 ;  /* 0x000000000008789c */ /* 0x000fe40003f2f070 */
[----:B-----5:R-:W-:Y:S02]  /*5440*/  @!UP0 UIADD3 UR8, UPT, UPT, UR31, 0x5200, URZ ;  /* 0x000052001f088890 */ /* 0x020fe4000fffe0ff */
[----:B------:R-:W-:Y:S01]  /*5450*/  @!UP0 UIADD3 UR10, UPT, UPT, UR42, 0xa0, URZ ;  /* 0x000000a02a0a8890 */ /* 0x000fe2000fffe0ff */
[----:B------:R-:W-:Y:S01]  /*5460*/  VOTEU.ALL UP0, P1 ;  /* 0x0000000000ff7886 */ /* 0x000fe20000800000 */
[----:B--2---:R-:W-:Y:S04]  /*5470*/  UMOV UR36, UR54 ;  /* 0x0000003600247c82 */ /* 0x004fe80008000000 */
[----:B------:R4:W-:Y:S01]  /*5480*/  @!UP0 UTMALDG.3D [UR16], [UR4], desc[UR58] ;  /* 0x00003a10040085b4 */ /* 0x0009e20008011000 */
[----:B------:R-:W-:Y:S05]  /*5490*/  VOTEU.ALL UP0, P1 ;  /* 0x0000000000ff7886 */ /* 0x000fea0000800000 */
[----:B------:R4:W-:Y:S01]  /*54a0*/  @!UP0 UTMALDG.3D [UR8], [UR4], desc[UR58] ;  /* 0x00003a08040085b4 */ /* 0x0009e20008011000 */
[----:B------:R4:W-:Y:S01]  /*54b0*/  @!P1 SYNCS.ARRIVE.TRANS64.RED.A0TR RZ, [UR31+0xd0], R8 ;  /* 0x0000d008ffff99a7 */ /* 0x0009e2000830041f */
[----:B------:R-:W-:Y:S01]  /*54c0*/  SYNCS.ARRIVE.TRANS64.RED.A1T0 RZ, [UR39], RZ ;  /* 0x000000ffffff79a7 */ /* 0x000fe20008100427 */
[----:B------:R-:W-:Y:S05]  /*54d0*/  BRA.U UP3, `(.L_x_101) ;  /* 0xfffffff103c87547 */ /* 0x000fea000b83ffff */
[----:B------:R-:W-:Y:S07]  /*54e0*/  MOV R0, UR31 ;  /* 0x0000001f00007c02 */ /* 0x000fee0008000f00 */
.L_x_102:
[----:B-1-3--:R-:W-:-:S04]  /*54f0*/  SHF.L.U32 R3, R11, 0x1f, RZ ;  /* 0x0000001f0b037819 */ /* 0x00afc800000006ff */
[----:B------:R1:W2:Y:S03]  /*5500*/  SYNCS.PHASECHK.TRANS64.TRYWAIT P0, [R0+URZ+0xd8], R3 ;  /* 0x0000d803000075a7 */ /* 0x0002a600080011ff */
[----:B--2---:R-:W-:Y:S05]  /*5510*/  @!P0 NANOSLEEP.SYNCS 0x989680 ;  /* 0x009896800000895d */ /* 0x004fea0003900000 */
[----:B------:R-:W2:Y:S02]  /*5520*/  @!P0 SYNCS.PHASECHK.TRANS64 P0, [R0+URZ+0xd8], R3 ;  /* 0x0000d803000085a7 */ /* 0x000ea400080010ff */
[----:B--2-4-:R-:W-:Y:S05]  /*5530*/  @P0 EXIT ;  /* 0x000000000000094d */ /* 0x014fea0003800000 */
[----:B------:R-:W-:Y:S05]  /*5540*/  BRA `(.L_x_102) ;  /* 0xfffffffc00e87947 */ /* 0x000fea000383ffff */
.L_x_93:
[----:B------:R-:W-:-:S06]  /*5550*/  UISETP.GE.AND UP0, UPT, UR4, 0x4, UPT ;  /* 0x000000040400788c */ /* 0x000fcc000bf06270 */
[----:B------:R-:W-:-:S13]  /*5560*/  PLOP3.LUT P0, PT, PT, PT, UP0, 0x80, 0x8 ;  /* 0x000000000008781c */ /* 0x000fda0003f0f008 */
[----:B------:R-:W-:Y:S05]  /*5570*/  @!P0 EXIT ;  /* 0x000000000000894d */ /* 0x000fea0003800000 */
[----:B------:R-:W-:Y:S06]  /*5580*/  BAR.SYNC.DEFER_BLOCKING 0x6, 0xa0 ;  /* 0x0182800000007b1d */ /* 0x000fec0000010000 */
[----:B------:R-:W-:Y:S01]  /*5590*/  UMOV UR4, 0x400 ;  /* 0x0000040000047882 */ /* 0x000fe20000000000 */
[----:B------:R-:W1:Y:S01]  /*55a0*/  LDCU UR41, c[0x0][0xb0c] ;  /* 0x00016180ff2977ac */ /* 0x000e620008000800 */
[----:B------:R-:W2:Y:S01]  /*55b0*/  S2R R2, SR_TID.X ;  /* 0x0000000000027919 */ /* 0x000ea20000002100 */
[----:B------:R-:W-:Y:S01]  /*55c0*/  ULEA UR4, UR5, UR4, 0x18 ;  /* 0x0000000405047291 */ /* 0x000fe2000f8ec0ff */
[----:B------:R-:W3:Y:S02]  /*55d0*/  LDCU UR40, c[0x0][0xb30] ;  /* 0x00016600ff2877ac */ /* 0x000ee40008000800 */
[----:B------:R-:W-:Y:S01]  /*55e0*/  UMOV UR5, URZ ;  /* 0x000000ff00057c82 */ /* 0x000fe20008000000 */
[----:B------:R-:W4:Y:S01]  /*55f0*/  LDCU.64 UR52, c[0x0][0x888] ;  /* 0x00011100ff3477ac */ /* 0x000f220008000a00 */
[----:B------:R-:W1:Y:S04]  /*5600*/  LDCU.64 UR38, c[0x0][0xb28] ;  /* 0x00016500ff2677ac */ /* 0x000e680008000a00 */
[----:B------:R-:W5:Y:S01]  /*5610*/  LDS R3, [UR4+0x180] ;  /* 0x00018004ff037984 */ /* 0x000f620008000800 */
[----:B------:R-:W-:Y:S01]  /*5620*/  UMOV UR4, URZ ;  /* 0x000000ff00047c82 */ /* 0x000fe20008000000 */
[----:B------:R-:W1:Y:S01]  /*5630*/  LDCU.64 UR58, c[0x0][0x890] ;  /* 0x00011200ff3a77ac */ /* 0x000e620008000a00 */
[----:B------:R-:W-:Y:S01]  /*5640*/  MOV R0, UR4 ;  /* 0x0000000400007c02 */ /* 0x000fe20008000f00 */
[----:B------:R-:W1:Y:S04]  /*5650*/  LDCU.64 UR56, c[0x0][0x8b0] ;  /* 0x00011600ff3877ac */ /* 0x000e680008000a00 */
[----:B------:R1:W-:Y:S01]  /*5660*/  STL [R1+0x68], R0 ;  /* 0x0000680001007387 */ /* 0x0003e20000100800 */
[----:B------:R-:W1:Y:S01]  /*5670*/  LDCU.64 UR54, c[0x0][0x8a8] ;  /* 0x00011500ff3677ac */ /* 0x000e620008000a00 */
[----:B------:R-:W1:Y:S01]  /*5680*/  LDCU.128 UR48, c[0x0][0xb10] ;  /* 0x00016200ff3077ac */ /* 0x000e620008000c00 */
[----:B--2---:R-:W-:Y:S01]  /*5690*/  IMAD.U32 R2, R2, 0x10000, RZ ;  /* 0x0001000002027824 */ /* 0x004fe200078e00ff */
[----:B------:R-:W-:Y:S01]  /*56a0*/  UMOV UR44, URZ ;  /* 0x000000ff002c7c82 */ /* 0x000fe20008000000 */
[----:B------:R-:W-:-:S03]  /*56b0*/  UMOV UR17, URZ ;  /* 0x000000ff00117c82 */ /* 0x000fc60008000000 */
[----:B------:R-:W-:-:S05]  /*56c0*/  LOP3.LUT R2, R2, 0x600000, RZ, 0xc0, !PT ;  /* 0x0060000002027812 */ /* 0x000fca00078ec0ff */
[----:B-----5:R-:W-:Y:S01]  /*56d0*/  IMAD.IADD R2, R3, 0x1, R2 ;  /* 0x0000000103027824 */ /* 0x020fe200078e0202 */
[----:B------:R-:W-:-:S05]  /*56e0*/  MOV R3, UR5 ;  /* 0x0000000500037c02 */ /* 0x000fca0008000f00 */
[----:B------:R2:W-:Y:S04]  /*56f0*/  STL [R1+0x64], R3 ;  /* 0x0000640301007387 */ /* 0x0005e80000100800 */
[----:B-1-34-:R2:W-:Y:S02]  /*5700*/  STL [R1+0x60], R0 ;  /* 0x0000600001007387 */ /* 0x01a5e40000100800 */
.L_x_126:
[----:B-1----:R-:W1:Y:S01]  /*5710*/  S2UR UR16, SR_CgaCtaId ;  /* 0x00000000001079c3 */ /* 0x002e620000008800 */
[----:B--2---:R-:W2:Y:S01]  /*5720*/  LDL R0, [R1+0x64] ;  /* 0x0000640001007983 */ /* 0x004ea20000100800 */
[----:B------:R-:W-:Y:S01]  /*5730*/  UMOV UR4, 0x400 ;  /* 0x0000040000047882 */ /* 0x000fe20000000000 */
[----:B--2---:R-:W-:Y:S01]  /*5740*/  R2UR UR5, R0 ;  /* 0x00000000000572ca */ /* 0x004fe200000e0000 */
[----:B-1----:R-:W-:Y:S04]  /*5750*/  ULEA UR6, UR16, UR4, 0x18 ;  /* 0x0000000410067291 */ /* 0x002fe8000f8ec0ff */
[----:B------:R-:W-:Y:S02]  /*5760*/  ULEA UR4, UR17, UR6, 0x3 ;  /* 0x0000000611047291 */ /* 0x000fe4000f8e18ff */
[----:B---3--:R-:W-:Y:S05]  /*5770*/  IMAD.U32 R3, RZ, RZ, UR6 ;  /* 0x00000006ff037e24 */ /* 0x008fea000f8e00ff */
[----:B------:R1:W-:Y:S01]  /*5780*/  STL [R1+0x50], R3 ;  /* 0x0000500301007387 */ /* 0x0003e20000100800 */
[----:B------:R-:W-:Y:S05]  /*5790*/  IMAD.U32 R0, RZ, RZ, UR5 ;  /* 0x00000005ff007e24 */ /* 0x000fea000f8e00ff */
[----:B-1----:R-:W-:Y:S04]  /*57a0*/  SHF.L.U32 R3, R0, 0x1f, RZ ;  /* 0x0000001f00037819 */ /* 0x002fe800000006ff */
[----:B------:R-:W1:Y:S02]  /*57b0*/  SYNCS.PHASECHK.TRANS64.TRYWAIT P0, [UR4+0xf0], R3 ;  /* 0x0000f003ff0075a7 */ /* 0x000e640008001104 */
[----:B-1---5:R-:W-:Y:S05]  /*57c0*/  @!P0 BRA `(.L_x_103) ;  /* 0x00000068005c8947 */ /* 0x022fea0003800000 */
.L_x_176:
[----:B------:R-:W2:Y:S01]  /*57d0*/  LDL R10, [R1+0x50] ;  /* 0x00005000010a7983 */ /* 0x000ea20000100800 */
[----:B------:R-:W-:Y:S01]  /*57e0*/  UIADD3 UR4, UPT, UPT, UR4, 0x100, URZ ;  /* 0x0000010004047890 */ /* 0x000fe2000fffe0ff */
[----:B------:R-:W3:Y:S03]  /*57f0*/  LDCU UR6, c[0x0][0xb24] ;  /* 0x00016480ff0677ac */ /* 0x000ee60008000800 */
[----:B------:R-:W-:Y:S01]  /*5800*/  UPRMT UR4, URZ, 0x654, UR4 ;  /* 0x00000654ff047896 */ /* 0x000fe20008000004 */
[----:B--2---:R-:W-:Y:S11]  /*5810*/  R2UR UR5, R10 ;  /* 0x000000000a0572ca */ /* 0x004ff600000e0000 */
[----:B------:R-:W-:Y:S02]  /*5820*/  @!UPT UIADD3 URZ, UPT, UPT, URZ, URZ, URZ ;  /* 0x000000fffffff290 */ /* 0x000fe4000fffe0ff */
[----:B------:R-:W-:Y:S09]  /*5830*/  ULEA UR5, UR17, UR5, 0x4 ;  /* 0x0000000511057291 */ /* 0x000ff2000f8e20ff */
[----:B------:R-:W2:Y:S01]  /*5840*/  LDS.128 R4, [UR5+0x160] ;  /* 0x00016005ff047984 */ /* 0x000ea20008000c00 */
[----:B------:R-:W-:Y:S01]  /*5850*/  @!PT LDS RZ, [RZ] ;  /* 0x00000000fffff984 */ /* 0x000fe20000000800 */
[----:B------:R-:W-:Y:S01]  /*5860*/  @!PT LDS RZ, [RZ] ;  /* 0x00000000fffff984 */ /* 0x000fe20000000800 */
[----:B------:R-:W-:Y:S01]  /*5870*/  @!PT LDS RZ, [RZ] ;  /* 0x00000000fffff984 */ /* 0x000fe20000000800 */
[----:B------:R-:W-:Y:S01]  /*5880*/  @!PT LDS RZ, [RZ] ;  /* 0x00000000fffff984 */ /* 0x000fe20000000800 */
[----:B------:R4:W-:Y:S07]  /*5890*/  MEMBAR.ALL.CTA ;  /* 0x0000000000007992 */ /* 0x0009ee0000008000 */
[----:B----4-:R-:W4:Y:S02]  /*58a0*/  FENCE.VIEW.ASYNC.S ;  /* 0x00000000000073c6 */ /* 0x010f240000000000 */
[----:B----4-:R-:W-:Y:S01]  /*58b0*/  SYNCS.ARRIVE.TRANS64.RED.A1T0 RZ, [UR4], RZ ;  /* 0x000000ffffff79a7 */ /* 0x010fe20008100404 */
[----:B--2---:R-:W-:Y:S11]  /*58c0*/  LOP3.LUT P0, RZ, R6, 0x1, RZ, 0xc0, !PT ;  /* 0x0000000106ff7812 */ /* 0x004ff6000780c0ff */
[----:B------:R-:W-:Y:S02]  /*58d0*/  @!UPT UIADD3 URZ, UPT, UPT, URZ, URZ, URZ ;  /* 0x000000fffffff290 */ /* 0x000fe4000fffe0ff */
[----:B------:R-:W-:Y:S01]  /*58e0*/  VOTEU.ANY UP0, P0 ;  /* 0x0000000000ff7886 */ /* 0x000fe20000000100 */
[----:B------:R-:W-:Y:S01]  /*58f0*/  PLOP3.LUT P3, PT, PT, PT, UP0, 0x80, 0x8 ;  /* 0x000000000008781c */ /* 0x000fe20003f6f008 */
[----:B------:R-:W-:Y:S01]  /*5900*/  UP2UR UR5, UPR, URZ, 0x1 ;  /* 0x00000001ff057883 */ /* 0x000fe20008000000 */
[----:B------:R-:W-:Y:S02]  /*5910*/  PLOP3.LUT P1, PT, PT, PT, UP0, 0x80, 0x8 ;  /* 0x000000000008781c */ /* 0x000fe40003f2f008 */
[----:B------:R-:W-:Y:S02]  /*5920*/  PLOP3.LUT P2, PT, PT, PT, UP0, 0x80, 0x8 ;  /* 0x000000000008781c */ /* 0x000fe40003f4f008 */
[----:B------:R-:W-:Y:S01]  /*5930*/  PLOP3.LUT P0, PT, PT, PT, UP0, 0x80, 0x8 ;  /* 0x000000000008781c */ /* 0x000fe20003f0f008 */
[----:B------:R-:W-:Y:S01]  /*5940*/  IMAD.U32 R12, RZ, RZ, UR5 ;  /* 0x00000005ff0c7e24 */ /* 0x000fe2000f8e00ff */
[----:B---3--:R-:W-:Y:S04]  /*5950*/  UISETP.GE.AND UP0, UPT, UR6, 0x1, UPT ;  /* 0x000000010600788c */ /* 0x008fe8000bf06270 */
[----:B------:R2:W-:Y:S01]  /*5960*/  STL [R1+0x6c], R12 ;  /* 0x00006c0c01007387 */ /* 0x0005e20000100800 */
[----:B-1----:R-:W-:Y:S02]  /*5970*/  @P3 MOV R3, R4 ;  /* 0x0000000400033202 */ /* 0x002fe40000000f00 */
[----:B------:R-:W-:Y:S02]  /*5980*/  @P1 LOP3.LUT R0, R5, 0xffff, RZ, 0xc0, !PT ;  /* 0x0000ffff05001812 */ /* 0x000fe400078ec0ff */
[----:B------:R-:W-:Y:S02]  /*5990*/  @P2 R2UR UR43, R3 ;  /* 0x00000000032b22ca */ /* 0x000fe400000e0000 */
[----:B------:R-:W-:Y:S01]  /*59a0*/  @P0 R2UR UR42, R0 ;  /* 0x00000000002a02ca */ /* 0x000fe200000e0000 */
[----:B------:R-:W-:Y:S03]  /*59b0*/  @!UPT UIADD3 URZ, UPT, UPT, URZ, URZ, URZ ;  /* 0x000000fffffff290 */ /* 0x000fe6000fffe0ff */
[----:B------:R-:W-:Y:S11]  /*59c0*/  BRA.U !UP0, `(.L_x_104) ;  /* 0x0000000108b47547 */ /* 0x000ff6000b800000 */
[----:B------:R-:W1:Y:S01]  /*59d0*/  LDCU UR5, c[0x0][0xb20] ;  /* 0x00016400ff0577ac */ /* 0x000e620008000800 */
[----:B------:R-:W3:Y:S01]  /*59e0*/  LDCU UR9, c[0x0][0x370] ;  /* 0x00006e00ff0977ac */ /* 0x000ee20008000800 */
[----:B------:R-:W4:Y:S01]  /*59f0*/  LDCU UR4, c[0x0][0x374] ;  /* 0x00006e80ff0477ac */ /* 0x000f220008000800 */
[----:B------:R-:W-:Y:S02]  /*5a00*/  UISETP.NE.AND UP0, UPT, UR50, 0x1, UPT ;  /* 0x000000013200788c */ /* 0x000fe4000bf05270 */
[----:B------:R-:W-:Y:S02]  /*5a10*/  UISETP.NE.AND UP1, UPT, UR41, 0x1, UPT ;  /* 0x000000012900788c */ /* 0x000fe4000bf25270 */
[----:B------:R-:W-:Y:S02]  /*5a20*/  UIMAD.WIDE.U32 UR24, UR42, UR51, URZ ;  /* 0x000000332a1872a5 */ /* 0x000fe4000f8e00ff */
[----:B------:R-:W-:Y:S02]  /*5a30*/  UISETP.NE.AND UP2, UPT, UR6, 0x1, UPT ;  /* 0x000000010600788c */ /* 0x000fe4000bf45270 */
[----:B------:R-:W-:Y:S02]  /*5a40*/  UIMAD.WIDE.U32 UR20, UR43, UR48, URZ ;  /* 0x000000302b1472a5 */ /* 0x000fe4000f8e00ff */
[----:B---3--:R-:W-:Y:S02]  /*5a50*/  UIMAD.WIDE.U32 UR22, UR9, UR48, URZ ;  /* 0x00000030091672a5 */ /* 0x008fe4000f8e00ff */
[----:B----4-:R-:W-:Y:S02]  /*5a60*/  UIMAD.WIDE.U32 UR18, UR4, UR51, URZ ;  /* 0x00000033041272a5 */ /* 0x010fe4000f8e00ff */
[----:B------:R-:W-:Y:S02]  /*5a70*/  @UP1 USHF.R.U32.HI UR9, URZ, UR49, UR23 ;  /* 0x00000031ff091299 */ /* 0x000fe40008011617 */
[----:B-1----:R-:W-:Y:S02]  /*5a80*/  @UP0 USHF.R.U32.HI UR4, URZ, UR5, UR19 ;  /* 0x00000005ff040299 */ /* 0x002fe40008011613 */
[----:B------:R-:W-:Y:S02]  /*5a90*/  USHF.R.U32.HI UR18, URZ, UR49, UR21 ;  /* 0x00000031ff127299 */ /* 0x000fe40008011615 */
[----:B------:R-:W-:Y:S02]  /*5aa0*/  UIMAD.WIDE.U32 UR22, UR4, UR38, URZ ;  /* 0x00000026041672a5 */ /* 0x000fe4000f8e00ff */
[----:B------:R-:W-:Y:S01]  /*5ab0*/  UIMAD.WIDE.U32 UR20, UR9, UR38, URZ ;  /* 0x00000026091472a5 */ /* 0x000fe2000f8e00ff */
[----:B------:R-:W-:Y:S02]  /*5ac0*/  UMOV UR19, UR25 ;  /* 0x0000001900137c82 */ /* 0x000fe40008000000 */
[----:B------:R-:W-:Y:S02]  /*5ad0*/  USHF.R.U32.HI UR19, URZ, UR5, UR19 ;  /* 0x00000005ff137299 */ /* 0x000fe40008011613 */
[----:B------:R-:W-:Y:S02]  /*5ae0*/  @UP2 USHF.R.U32.HI UR9, URZ, UR39, UR21 ;  /* 0x00000027ff092299 */ /* 0x000fe40008011615 */
[----:B------:R-:W-:Y:S02]  /*5af0*/  USEL UR10, UR42, UR19, !UP0 ;  /* 0x000000132a0a7287 */ /* 0x000fe4000c000000 */
[----:B------:R-:W-:Y:S02]  /*5b00*/  USEL UR5, UR43, UR18, !UP1 ;  /* 0x000000122b057287 */ /* 0x000fe4000c800000 */
[----:B------:R-:W-:Y:S02]  /*5b10*/  UIMAD UR7, UR6, UR9, URZ ;  /* 0x00000009060772a4 */ /* 0x000fe4000f8e02ff */
[----:B------:R-:W-:Y:S02]  /*5b20*/  UIMAD.WIDE.U32 UR14, UR10, UR38, URZ ;  /* 0x000000260a0e72a5 */ /* 0x000fe4000f8e00ff */
[----:B------:R-:W-:Y:S02]  /*5b30*/  UIMAD.WIDE.U32 UR12, UR5, UR38, URZ ;  /* 0x00000026050c72a5 */ /* 0x000fe4000f8e00ff */
[----:B------:R-:W-:Y:S02]  /*5b40*/  USHF.R.U32.HI UR15, URZ, UR39, UR15 ;  /* 0x00000027ff0f7299 */ /* 0x000fe4000801160f */
[----:B------:R-:W-:Y:S02]  /*5b50*/  UIADD3 UR8, UPT, UPT, -UR5, URZ, URZ ;  /* 0x000000ff05087290 */ /* 0x000fe4000fffe1ff */
[----:B------:R-:W-:Y:S02]  /*5b60*/  USEL UR15, UR10, UR15, !UP2 ;  /* 0x0000000f0a0f7287 */ /* 0x000fe4000d000000 */
[----:B------:R-:W-:Y:S02]  /*5b70*/  UIMAD UR43, UR41, UR8, UR43 ;  /* 0x00000008292b72a4 */ /* 0x000fe4000f8e022b */
[----:B------:R-:W-:Y:S01]  /*5b80*/  UIADD3 UR14, UPT, UPT, -UR15, URZ, URZ ;  /* 0x000000ff0f0e7290 */ /* 0x000fe2000fffe1ff */
[----:B------:R-:W-:Y:S02]  /*5b90*/  UMOV UR19, UR23 ;  /* 0x0000001700137c82 */ /* 0x000fe40008000000 */
[----:B------:R-:W-:Y:S02]  /*5ba0*/  @UP2 USHF.R.U32.HI UR4, URZ, UR39, UR19 ;  /* 0x00000027ff042299 */ /* 0x000fe40008011613 */
[----:B------:R-:W-:Y:S02]  /*5bb0*/  UIMAD UR14, UR6, UR14, UR10 ;  /* 0x0000000e060e72a4 */ /* 0x000fe4000f8e020a */
[----:B------:R-:W-:Y:S04]  /*5bc0*/  UIMAD UR4, UR6, UR4, URZ ;  /* 0x00000004060472a4 */ /* 0x000fe8000f8e02ff */
[----:B------:R-:W-:Y:S04]  /*5bd0*/  UISETP.GE.AND UP0, UPT, UR10, UR4, UPT ;  /* 0x000000040a00728c */ /* 0x000fe8000bf06270 */
[----:B------:R-:W-:Y:S02]  /*5be0*/  UISETP.GE.OR UP0, UPT, UR5, UR7, UP0 ;  /* 0x000000070500728c */ /* 0x000fe40008706670 */
[----:B------:R-:W-:Y:S04]  /*5bf0*/  UIADD3 UR7, UPT, UPT, -UR10, URZ, URZ ;  /* 0x000000ff0a077290 */ /* 0x000fe8000fffe1ff */
[----:B------:R-:W-:Y:S05]  /*5c00*/  UIMAD UR42, UR50, UR7, UR42 ;  /* 0x00000007322a72a4 */ /* 0x000fea000f8e022a */
[----:B------:R-:W-:Y:S04]  /*5c10*/  @!UP0 USHF.R.U32.HI UR4, URZ, UR39, UR13 ;  /* 0x00000027ff048299 */ /* 0x000fe8000801160d */
[----:B------:R-:W-:Y:S04]  /*5c20*/  @!UP0 USEL UR4, UR5, UR4, !UP2 ;  /* 0x0000000405048287 */ /* 0x000fe8000d000000 */
[----:B------:R-:W-:Y:S02]  /*5c30*/  @!UP0 UIMAD UR11, UR9, UR14, UR4 ;  /* 0x0000000e090b82a4 */ /* 0x000fe4000f8e0204 */
[----:B------:R-:W-:Y:S04]  /*5c40*/  @!UP0 UIADD3 UR14, UPT, UPT, UR15, -UR4, URZ ;  /* 0x800000040f0e8290 */ /* 0x000fe8000fffe0ff */
[----:B------:R-:W-:Y:S03]  /*5c50*/  @!UP0 UIMAD UR10, UR14, UR6, UR5 ;  /* 0x000000060e0a82a4 */ /* 0x000fe6000f8e0205 */
[----:B------:R-:W-:Y:S02]  /*5c60*/  @!UP0 UMOV UR5, UR11 ;  /* 0x0000000b00058c82 */ /* 0x000fe40008000000 */
[----:B------:R-:W-:Y:S02]  /*5c70*/  UIMAD UR43, UR5, UR41, UR43 ;  /* 0x00000029052b72a4 */ /* 0x000fe4000f8e022b */
[----:B------:R-:W-:Y:S11]  /*5c80*/  UIMAD UR42, UR10, UR50, UR42 ;  /* 0x000000320a2a72a4 */ /* 0x000ff6000f8e022a */
[----:B------:R-:W-:Y:S01]  /*5c90*/  @!UPT UIADD3 URZ, UPT, UPT, URZ, URZ, URZ ;  /* 0x000000fffffff290 */ /* 0x000fe2000fffe0ff */
.L_x_104:
[----:B------:R-:W-:Y:S01]  /*5ca0*/  UISETP.NE.AND UP0, UPT, UR40, 0x1, UPT ;  /* 0x000000012800788c */ /* 0x000fe2000bf05270 */
[----:B------:R1:W5:Y:S01]  /*5cb0*/  LDL R11, [R1+0x48] ;  /* 0x00004800010b7983 */ /* 0x0003620000100800 */
[----:B------:R-:W-:Y:S04]  /*5cc0*/  UISETP.NE.U32.AND UP3, UPT, UR58, URZ, UPT ;  /* 0x000000ff3a00728c */ /* 0x000fe8000bf65070 */
[----:B------:R-:W-:Y:S05]  /*5cd0*/  UISETP.NE.AND.EX UP3, UPT, UR59, URZ, UPT, UP3 ;  /* 0x000000ff3b00728c */ /* 0x000fea000bf65330 */
[----:B------:R-:W3:Y:S01]  /*5ce0*/  @!UP0 LDCU.128 UR8, c[0x0][0xb10] ;  /* 0x00016200ff0887ac */ /* 0x000ee20008000c00 */
[----:B------:R-:W4:Y:S01]  /*5cf0*/  @!UP0 LDCU UR5, c[0x0][0xb0c] ;  /* 0x00016180ff0587ac */ /* 0x000f220008000800 */
[----:B------:R-:W2:Y:S01]  /*5d00*/  @!UP0 LDCU UR4, c[0x0][0xb20] ;  /* 0x00016400ff0487ac */ /* 0x000ea20008000800 */
[----:B---3--:R-:W-:Y:S02]  /*5d10*/  UIMAD.WIDE.U32 UR6, UR43, UR8, URZ ;  /* 0x000000082b0672a5 */ /* 0x008fe4000f8e00ff */
[----:B------:R-:W-:Y:S02]  /*5d20*/  UIMAD.WIDE.U32 UR12, UR42, UR11, URZ ;  /* 0x0000000b2a0c72a5 */ /* 0x000fe4000f8e00ff */
[----:B------:R-:W-:Y:S02]  /*5d30*/  @!UP0 UISETP.NE.AND UP1, UPT, UR10, 0x1, UPT ;  /* 0x000000010a00888c */ /* 0x000fe4000bf25270 */
[----:B------:R-:W-:Y:S02]  /*5d40*/  @!UP0 USHF.R.U32.HI UR7, URZ, UR9, UR7 ;  /* 0x00000009ff078299 */ /* 0x000fe40008011607 */
[----:B----4-:R-:W-:Y:S02]  /*5d50*/  @!UP0 UISETP.NE.AND UP2, UPT, UR5, 0x1, UPT ;  /* 0x000000010500888c */ /* 0x010fe4000bf45270 */
[----:B--2---:R-:W-:Y:S02]  /*5d60*/  @!UP0 USHF.R.U32.HI UR4, URZ, UR4, UR13 ;  /* 0x00000004ff048299 */ /* 0x004fe4000801160d */
[----:B------:R-:W-:Y:S02]  /*5d70*/  @!UP0 USEL UR7, UR43, UR7, !UP2 ;  /* 0x000000072b078287 */ /* 0x000fe4000d000000 */
[----:B------:R-:W-:Y:S04]  /*5d80*/  @!UP0 USEL UR6, UR42, UR4, !UP1 ;  /* 0x000000042a068287 */ /* 0x000fe8000c800000 */
[----:B------:R-:W-:Y:S02]  /*5d90*/  @!UP0 UIADD3 UR4, UPT, UPT, -UR7, UR6, URZ ;  /* 0x0000000607048290 */ /* 0x000fe4000fffe1ff */
[----:B------:R-:W-:Y:S02]  /*5da0*/  @!UP0 UIADD3 UR6, UPT, UPT, UR7, -UR6, URZ ;  /* 0x8000000607068290 */ /* 0x000fe4000fffe0ff */
[----:B------:R-:W-:Y:S02]  /*5db0*/  UIADD3 UR7, UPT, UPT, UR17, 0x1, URZ ;  /* 0x0000000111077890 */ /* 0x000fe4000fffe0ff */
[----:B------:R-:W-:Y:S02]  /*5dc0*/  @!UP0 UIMAD UR43, UR4, UR5, UR43 ;  /* 0x00000005042b82a4 */ /* 0x000fe4000f8e022b */
[----:B------:R-:W-:Y:S02]  /*5dd0*/  @!UP0 UIMAD UR42, UR6, UR10, UR42 ;  /* 0x0000000a062a82a4 */ /* 0x000fe4000f8e022a */
[----:B------:R-:W-:Y:S05]  /*5de0*/  MOV R0, UR7 ;  /* 0x0000000700007c02 */ /* 0x000fea0008000f00 */
[----:B------:R1:W-:Y:S01]  /*5df0*/  STL [R1+0x58], R0 ;  /* 0x0000580001007387 */ /* 0x0003e20000100800 */
[----:B------:R-:W-:Y:S05]  /*5e00*/  BRA.U !UP3, `(.L_x_105) ;  /* 0x000000010b407547 */ /* 0x000fea000b800000 */
[----:B------:R-:W-:Y:S01]  /*5e10*/  UISETP.NE.U32.AND UP0, UPT, UR52, URZ, UPT ;  /* 0x000000ff3400728c */ /* 0x000fe2000bf05070 */
[----:B------:R-:W-:Y:S03]  /*5e20*/  IMAD.MOV.U32 R3, RZ, RZ, 0x1 ;  /* 0x00000001ff037424 */ /* 0x000fe600078e00ff */
[----:B------:R-:W-:Y:S06]  /*5e30*/  UISETP.NE.AND.EX UP0, UPT, UR53, URZ, UPT, UP0 ;  /* 0x000000ff3500728c */ /* 0x000fec000bf05300 */
[----:B------:R-:W-:Y:S05]  /*5e40*/  PLOP3.LUT P0, PT, PT, PT, UP0, 0x80, 0x8 ;  /* 0x000000000008781c */ /* 0x000fea0003f0f008 */
[----:B------:R-:W2:Y:S01]  /*5e50*/  @UP0 LDCU.64 UR6, c[0x0][0x888] ;  /* 0x00011100ff0607ac */ /* 0x000ea20008000a00 */
[----:B------:R-:W-:Y:S07]  /*5e60*/  @UP0 UIMAD UR4, UR36, UR58, URZ ;  /* 0x0000003a240402a4 */ /* 0x000fee000f8e02ff */
[----:B-----5:R-:W-:Y:S01]  /*5e70*/  @P0 PRMT R11, R3, 0x7610, R11 ;  /* 0x00007610030b0816 */ /* 0x020fe2000000000b */
[----:B--2---:R-:W-:Y:S06]  /*5e80*/  @UP0 UIMAD.WIDE UR6, UR4, 0x4, UR6 ;  /* 0x00000004040608a5 */ /* 0x004fec000f8e0206 */
[----:B------:R-:W-:Y:S02]  /*5e90*/  IMAD.U32 R8, RZ, RZ, UR6 ;  /* 0x00000006ff087e24 */ /* 0x000fe4000f8e00ff */
[----:B------:R-:W-:Y:S05]  /*5ea0*/  IMAD.U32 R9, RZ, RZ, UR7 ;  /* 0x00000007ff097e24 */ /* 0x000fea000f8e00ff */
[----:B-1----:R-:W2:Y:S02]  /*5eb0*/  @P0 LDG.E R0, desc[UR60][R8.64] ;  /* 0x0000003c08000981 */ /* 0x002ea4000c1e1900 */
[----:B--2---:R-:W-:Y:S01]  /*5ec0*/  @P0 R2UR UR45, R0 ;  /* 0x00000000002d02ca */ /* 0x004fe200000e0000 */
[----:B------:R-:W-:Y:S05]  /*5ed0*/  IMAD.MOV.U32 R0, RZ, RZ, 0x1 ;  /* 0x00000001ff007424 */ /* 0x000fea00078e00ff */
[----:B------:R-:W-:Y:S05]  /*5ee0*/  @!P0 PRMT R11, R0, 0x7610, R11 ;  /* 0x00007610000b8816 */ /* 0x000fea000000000b */
[----:B------:R2:W-:Y:S03]  /*5ef0*/  STL.S16 [R1+0x48], R11 ;  /* 0x0000480b01007387 */ /* 0x0005e60000100600 */
[----:B------:R-:W3:Y:S02]  /*5f00*/  @!UP0 LDCU UR45, c[0x0][0x880] ;  /* 0x00011000ff2d87ac */ /* 0x000ee40008000800 */
.L_x_105:
[----:B------:R-:W-:Y:S01]  /*5f10*/  UISETP.NE.U32.AND UP0, UPT, UR56, URZ, UPT ;  /* 0x000000ff3800728c */ /* 0x000fe2000bf05070 */
[----:B------:R-:W4:Y:S03]  /*5f20*/  LDL R13, [R1+0x4c] ;  /* 0x00004c00010d7983 */ /* 0x000f260000100800 */
[----:B------:R-:W-:Y:S01]  /*5f30*/  UISETP.NE.AND.EX UP0, UPT, UR57, URZ, UPT, UP0 ;  /* 0x000000ff3900728c */ /* 0x000fe2000bf05300 */
[----:B----4-:R-:W-:Y:S11]  /*5f40*/  R2UR UR4, R13 ;  /* 0x000000000d0472ca */ /* 0x010ff600000e0000 */
[----:B------:R-:W-:Y:S02]  /*5f50*/  @!UPT UIADD3 URZ, UPT, UPT, URZ, URZ, URZ ;  /* 0x000000fffffff290 */ /* 0x000fe4000fffe0ff */
[----:B------:R-:W-:Y:S06]  /*5f60*/  UISETP.NE.AND UP1, UPT, UR4, URZ, UPT ;  /* 0x000000ff0400728c */ /* 0x000fec000bf25270 */
[----:B------:R-:W-:Y:S01]  /*5f70*/  PLOP3.LUT P2, PT, PT, PT, UP1, 0x80, 0x8 ;  /* 0x000000000008781c */ /* 0x000fe20003f4f018 */
[----:B------:R-:W-:Y:S01]  /*5f80*/  @!UPT UIADD3 URZ, UPT, UPT, URZ, URZ, URZ ;  /* 0x000000fffffff290 */ /* 0x000fe2000fffe0ff */
[----:B------:R-:W-:Y:S11]  /*5f90*/  BRA.U !UP0, `(.L_x_106) ;  /* 0x0000000108307547 */ /* 0x000ff6000b800000 */
[----:B------:R-:W-:Y:S04]  /*5fa0*/  UISETP.NE.U32.AND UP0, UPT, UR54, URZ, UPT ;  /* 0x000000ff3600728c */ /* 0x000fe8000bf05070 */
[----:B------:R-:W-:Y:S06]  /*5fb0*/  UISETP.NE.AND.EX UP0, UPT, UR55, URZ, UPT, UP0 ;  /* 0x000000ff3700728c */ /* 0x000fec000bf05300 */
[----:B------:R-:W-:Y:S05]  /*5fc0*/  PLOP3.LUT P0, PT, PT, PT, UP0, 0x80, 0x8 ;  /* 0x000000000008781c */ /* 0x000fea0003f0f008 */
[----:B------:R-:W4:Y:S01]  /*5fd0*/  @UP0 LDCU.64 UR6, c[0x0][0x8a8] ;  /* 0x00011500ff0607ac */ /* 0x000f220008000a00 */
[----:B------:R-:W-:Y:S04]  /*5fe0*/  @UP0 UIMAD UR4, UR36, UR56, URZ ;  /* 0x00000038240402a4 */ /* 0x000fe8000f8e02ff */
[----:B----4-:R-:W-:Y:S06]  /*5ff0*/  @UP0 UIMAD.WIDE UR6, UR4, 0x4, UR6 ;  /* 0x00000004040608a5 */ /* 0x010fec000f8e0206 */
[----:B------:R-:W-:Y:S02]  /*6000*/  IMAD.U32 R8, RZ, RZ, UR6 ;  /* 0x00000006ff087e24 */ /* 0x000fe4000f8e00ff */
[----:B------:R-:W-:Y:S05]  /*6010*/  IMAD.U32 R9, RZ, RZ, UR7 ;  /* 0x00000007ff097e24 */ /* 0x000fea000f8e00ff */
[----:B-1----:R-:W4:Y:S02]  /*6020*/  @P0 LDG.E R0, desc[UR60][R8.64] ;  /* 0x0000003c08000981 */ /* 0x002f24000c1e1900 */
[----:B----4-:R-:W-:Y:S11]  /*6030*/  @P0 R2UR UR37, R0 ;  /* 0x00000000002502ca */ /* 0x010ff600000e0000 */
[----:B------:R-:W-:Y:S03]  /*6040*/  @!UPT UIADD3 URZ, UPT, UPT, URZ, URZ, URZ ;  /* 0x000000fffffff290 */ /* 0x000fe6000fffe0ff */
[----:B------:R-:W4:Y:S02]  /*6050*/  @!UP0 LDCU UR37, c[0x0][0x8a0] ;  /* 0x00011400ff2587ac */ /* 0x000f240008000800 */
.L_x_106:
[----:B------:R-:W-:Y:S01]  /*6060*/  R2UR UR5, R13 ;  /* 0x000000000d0572ca */ /* 0x000fe200000e0000 */
[----:B------:R-:W-:Y:S01]  /*6070*/  UPLOP3.LUT UP2, UPT, UPT, UPT, UPT, 0x40, 0x4 ;  /* 0x000000000004789c */ /* 0x000fe20003f4e870 */
[----:B------:R-:W2:Y:S01]  /*6080*/  LDL R3, [R1+0x68] ;  /* 0x0000680001037983 */ /* 0x000ea20000100800 */
[----:B------:R-:W-:Y:S02]  /*6090*/  R2UR UR4, R12 ;  /* 0x000000000c0472ca */ /* 0x000fe400000e0000 */
[----:B------:R-:W-:Y:S02]  /*60a0*/  CS2R R194, SRZ ;  /* 0x0000000000c27805 */ /* 0x000fe4000001ff00 */
[----:B---3--:R-:W-:Y:S01]  /*60b0*/  @P2 FSETP.NEU.AND P1, PT, RZ, UR45, PT ;  /* 0x0000002dff002c0b */ /* 0x008fe2000bf2d000 */
[----:B-1----:R-:W3:Y:S01]  /*60c0*/  LDL.LU R0, [R1+0x5c] ;  /* 0x00005c0001007983 */ /* 0x002ee20000300800 */
[----:B-----5:R-:W-:Y:S02]  /*60d0*/  @P2 LOP3.LUT P0, RZ, R11, 0xff, RZ, 0xc0, !PT ;  /* 0x000000ff0bff2812 */ /* 0x020fe4000780c0ff */
[----:B------:R-:W-:Y:S02]  /*60e0*/  CS2R R192, SRZ ;  /* 0x0000000000c07805 */ /* 0x000fe4000001ff00 */
[----:B------:R-:W-:Y:S01]  /*60f0*/  R2UR UR8, R10 ;  /* 0x000000000a0872ca */ /* 0x000fe200000e0000 */
[----:B------:R-:W4:Y:S01]  /*6100*/  LDL R9, [R1+0x60] ;  /* 0x0000600001097983 */ /* 0x000f220000100800 */
[----:B------:R-:W-:Y:S02]  /*6110*/  CS2R R190, SRZ ;  /* 0x0000000000be7805 */ /* 0x000fe4000001ff00 */
[----:B------:R-:W-:Y:S01]  /*6120*/  CS2R R188, SRZ ;  /* 0x0000000000bc7805 */ /* 0x000fe2000001ff00 */
[----:B------:R-:W-:Y:S01]  /*6130*/  UISETP.NE.AND UP5, UPT, UR5, URZ, UPT ;  /* 0x000000ff0500728c */ /* 0x000fe2000bfa5270 */
[----:B------:R-:W-:Y:S02]  /*6140*/  CS2R R198, SRZ ;  /* 0x0000000000c67805 */ /* 0x000fe4000001ff00 */
[----:B------:R-:W-:Y:S01]  /*6150*/  CS2R R196, SRZ ;  /* 0x0000000000c47805 */ /* 0x000fe2000001ff00 */
[----:B------:R-:W-:Y:S01]  /*6160*/  UISETP.NE.AND UP4, UPT, UR4, URZ, UPT ;  /* 0x000000ff0400728c */ /* 0x000fe2000bf85270 */
[----:B------:R-:W-:Y:S02]  /*6170*/  CS2R R202, SRZ ;  /* 0x0000000000ca7805 */ /* 0x000fe4000001ff00 */
[----:B------:R-:W-:Y:S02]  /*6180*/  CS2R R200, SRZ ;  /* 0x0000000000c87805 */ /* 0x000fe4000001ff00 */
[----:B------:R-:W-:Y:S02]  /*6190*/  CS2R R206, SRZ ;  /* 0x0000000000ce7805 */ /* 0x000fe4000001ff00 */
[----:B------:R-:W-:Y:S02]  /*61a0*/  CS2R R204, SRZ ;  /* 0x0000000000cc7805 */ /* 0x000fe4000001ff00 */
[----:B------:R-:W-:Y:S02]  /*61b0*/  CS2R R226, SRZ ;  /* 0x0000000000e27805 */ /* 0x000fe4000001ff00 */
[----:B------:R-:W-:Y:S02]  /*61c0*/  CS2R R224, SRZ ;  /* 0x0000000000e07805 */ /* 0x000fe4000001ff00 */
[----:B------:R-:W-:Y:S01]  /*61d0*/  CS2R R218, SRZ ;  /* 0x0000000000da7805 */ /* 0x000fe2000001ff00 */
[----:B------:R-:W1:Y:S01]  /*61e0*/  @UP5 LDCU.64 UR4, c[0x0][0x888] ;  /* 0x00011100ff0457ac */ /* 0x000e620008000a00 */
[----:B------:R-:W-:Y:S02]  /*61f0*/  CS2R R216, SRZ ;  /* 0x0000000000d87805 */ /* 0x000fe4000001ff00 */
[----:B------:R-:W-:Y:S02]  /*6200*/  CS2R R222, SRZ ;  /* 0x0000000000de7805 */ /* 0x000fe4000001ff00 */
[----:B------:R-:W-:Y:S02]  /*6210*/  CS2R R220, SRZ ;  /* 0x0000000000dc7805 */ /* 0x000fe4000001ff00 */
[----:B------:R-:W-:Y:S02]  /*6220*/  CS2R R210, SRZ ;  /* 0x0000000000d27805 */ /* 0x000fe4000001ff00 */
[----:B------:R-:W-:Y:S01]  /*6230*/  CS2R R208, SRZ ;  /* 0x0000000000d07805 */ /* 0x000fe2000001ff00 */
[----:B------:R-:W-:Y:S01]  /*6240*/  @UP5 UPLOP3.LUT UP2, UPT, UPT, UPT, UP3, 0x80, 0x8 ;  /* 0x000000000008589c */ /* 0x000fe20003f4f030 */
[----:B------:R-:W-:Y:S02]  /*6250*/  CS2R R214, SRZ ;  /* 0x0000000000d67805 */ /* 0x000fe4000001ff00 */
[----:B------:R-:W-:Y:S02]  /*6260*/  CS2R R212, SRZ ;  /* 0x0000000000d47805 */ /* 0x000fe4000001ff00 */
[----:B------:R-:W-:Y:S02]  /*6270*/  CS2R R230, SRZ ;  /* 0x0000000000e67805 */ /* 0x000fe4000001ff00 */
[----:B------:R-:W-:Y:S02]  /*6280*/  CS2R R228, SRZ ;  /* 0x0000000000e47805 */ /* 0x000fe4000001ff00 */
[----:B----4-:R-:W-:Y:S01]  /*6290*/  R2UR UR9, R9 ;  /* 0x00000000090972ca */ /* 0x010fe200000e0000 */
[----:B-1----:R-:W-:Y:S01]  /*62a0*/  @UP5 UISETP.NE.U32.AND UP0, UPT, UR4, URZ, UPT ;  /* 0x000000ff0400528c */ /* 0x002fe2000bf05070 */
[----:B--2---:R-:W-:Y:S02]  /*62b0*/  R2UR UR7, R3 ;  /* 0x00000000030772ca */ /* 0x004fe400000e0000 */
[----:B---3--:R-:W-:Y:S01]  /*62c0*/  R2UR UR6, R0 ;  /* 0x00000000000672ca */ /* 0x008fe200000e0000 */
[----:B------:R-:W-:Y:S03]  /*62d0*/  @UP5 UISETP.NE.AND.EX UP1, UPT, UR5, URZ, UPT, UP0 ;  /* 0x000000ff0500528c */ /* 0x000fe6000bf25300 */
[----:B------:R-:W-:Y:S01]  /*62e0*/  @P2 VOTEU.ANY UP0, P1 ;  /* 0x0000000000ff2886 */ /* 0x000fe20000800100 */
[----:B------:R-:W-:Y:S01]  /*62f0*/  @UP5 USEL UR4, URZ, 0xffffffff, UP0 ;  /* 0xffffffffff045887 */ /* 0x000fe20008000000 */
[----:B------:R-:W-:Y:S01]  /*6300*/  PLOP3.LUT P1, PT, PT, PT, UP4, 0x80, 0x8 ;  /* 0x000000000008781c */ /* 0x000fe20003f2f048 */
[----:B------:R-:W-:Y:S01]  /*6310*/  @UP5 USEL UR5, URZ, 0xffffffff, UP1 ;  /* 0xffffffffff055887 */ /* 0x000fe20008800000 */
[----:B------:R-:W-:Y:S01]  /*6320*/  @P2 VOTEU.ANY UP0, P0 ;  /* 0x0000000000ff2886 */ /* 0x000fe20000000100 */
[----:B------:R-:W-:Y:S02]  /*6330*/  IMAD.U32 R3, RZ, RZ, UR9 ;  /* 0x00000009ff037e24 */ /* 0x000fe4000f8e00ff */
[----:B------:R-:W-:Y:S01]  /*6340*/  @UP2 USEL UR4, UR5, UR4, !UP0 ;  /* 0x0000000405042287 */ /* 0x000fe2000c000000 */
[----:B------:R-:W-:Y:S03]  /*6350*/  PLOP3.LUT P0, PT, PT, PT, UP4, 0x80, 0x8 ;  /* 0x000000000008781c */ /* 0x000fe60003f0f048 */
[----:B------:R-:W-:Y:S04]  /*6360*/  @UP5 ULOP3.LUT UR4, UR4, 0x1, URZ, 0xc0, !UPT ;  /* 0x0000000104045892 */ /* 0x000fe8000f8ec0ff */
[----:B------:R-:W-:Y:S01]  /*6370*/  UISETP.NE.U32.OR UP0, UPT, UR4, 0x1, !UP5 ;  /* 0x000000010400788c */ /* 0x000fe2000ef05470 */
[----:B------:R-:W-:Y:S01]  /*6380*/  @P1 SHF.R.U32.HI R4, RZ, 0x10, R5 ;  /* 0x00000010ff041819 */ /* 0x000fe20000011605 */
[----:B------:R-:W-:Y:S01]  /*6390*/  ULEA UR4, UR44, UR8, 0x3 ;  /* 0x000000082c047291 */ /* 0x000fe2000f8e18ff */
[----:B------:R-:W-:Y:S03]  /*63a0*/  PLOP3.LUT P1, PT, PT, PT, PT, 0x8, 0x80 ;  /* 0x000000000080781c */ /* 0x000fe60003f2e170 */
[----:B------:R-:W-:Y:S02]  /*63b0*/  PLOP3.LUT P2, PT, PT, PT, UP0, 0x80, 0x8 ;  /* 0x000000000008781c */ /* 0x000fe40003f4f008 */
[----:B------:R-:W-:Y:S11]  /*63c0*/  @P0 R2UR UR6, R4 ;  /* 0x00000000040602ca */ /* 0x000ff600000e0000 */
[----:B------:R-:W-:Y:S01]  /*63d0*/  @P2 SHF.L.U32 R8, R3, 0x1f, RZ ;  /* 0x0000001f03082819 */ /* 0x000fe200000006ff */
[----:B------:R-:W-:Y:S03]  /*63e0*/  IMAD.U32 R3, RZ, RZ, UR7 ;  /* 0x00000007ff037e24 */ /* 0x000fe6000f8e00ff */
[----:B------:R-:W1:Y:S02]  /*63f0*/  @P2 SYNCS.PHASECHK.TRANS64.TRYWAIT P4, [UR8+0xd0], R8 ;  /* 0x0000d008ff0025a7 */ /* 0x000e640008081108 */
[----:B------:R-:W-:Y:S01]  /*6400*/  SHF.L.U32 R0, R3, 0x1f, RZ ;  /* 0x0000001f03007819 */ /* 0x000fe200000006ff */
[----:B------:R-:W-:Y:S05]  /*6410*/  IMAD.U32 R3, RZ, RZ, UR4 ;  /* 0x00000004ff037e24 */ /* 0x000fea000f8e00ff */
[----:B------:R2:W-:Y:S01]  /*6420*/  STL [R1+0x54], R3 ;  /* 0x0000540301007387 */ /* 0x0005e20000100800 */
[----:B------:R3:W4:Y:S01]  /*6430*/  SYNCS.PHASECHK.TRANS64.TRYWAIT P3, [UR4+0x110], R0 ;  /* 0x00011000ff0075a7 */ /* 0x0007220008061104 */
[----:B--2---:R-:W-:Y:S05]  /*6440*/  IMAD.U32 R3, RZ, RZ, UR6 ;  /* 0x00000006ff037e24 */ /* 0x004fea000f8e00ff */
[----:B------:R3:W-:Y:S01]  /*6450*/  STL [R1+0x5c], R3 ;  /* 0x00005c0301007387 */ /* 0x0007e20000100800 */
[----:B-1----:R-:W-:Y:S01]  /*6460*/  @P2 PLOP3.LUT P1, PT, P4, PT, PT, 0x8, 0x80 ;  /* 0x000000000080281c */ /* 0x002fe2000272e170 */
[----:B------:R-:W-:Y:S01]  /*6470*/  @!UPT UIADD3 URZ, UPT, UPT, URZ, URZ, URZ ;  /* 0x000000fffffff290 */ /* 0x000fe2000fffe0ff */
[----:B---3--:R-:W-:Y:S11]  /*6480*/  BRA.U !UP0, `(.L_x_107) ;  /* 0x00000005081c7547 */ /* 0x008ff6000b800000 */
[----:B------:R-:W-:Y:S02]  /*6490*/  FSETP.NEU.AND P2, PT, RZ, UR45, PT ;  /* 0x0000002dff007c0b */ /* 0x000fe4000bf4d000 */
[----:B------:R-:W-:Y:S02]  /*64a0*/  CS2R R230, SRZ ;  /* 0x0000000000e67805 */ /* 0x000fe4000001ff00 */
[----:B------:R-:W-:Y:S02]  /*64b0*/  LOP3.LUT P0, RZ, R11, 0xff, RZ, 0xc0, !PT ;  /* 0x000000ff0bff7812 */ /* 0x000fe4000780c0ff */
[----:B------:R-:W-:Y:S02]  /*64c0*/  CS2R R228, SRZ ;  /* 0x0000000000e47805 */ /* 0x000fe4000001ff00 */
[----:B------:R-:W-:Y:S02]  /*64d0*/  CS2R R214, SRZ ;  /* 0x0000000000d67805 */ /* 0x000fe4000001ff00 */
[----:B------:R-:W-:Y:S01]  /*64e0*/  CS2R R212, SRZ ;  /* 0x0000000000d47805 */ /* 0x000fe2000001ff00 */
[----:B------:R-:W-:Y:S06]  /*64f0*/  @!P1 BRA `(.L_x_108) ;  /* 0x0000000000189947 */ /* 0x000fec0003800000 */
[----:B------:R-:W-:Y:S02]  /*6500*/  R2UR UR5, R9 ;  /* 0x00000000090572ca */ /* 0x000fe400000e0000 */
[----:B------:R-:W-:Y:S11]  /*6510*/  R2UR UR4, R10 ;  /* 0x000000000a0472ca */ /* 0x000ff600000e0000 */
[----:B------:R-:W-:Y:S05]  /*6520*/  IMAD.U32 R3, RZ, RZ, UR5 ;  /* 0x00000005ff037e24 */ /* 0x000fea000f8e00ff */
[----:B------:R-:W-:Y:S04]  /*6530*/  SHF.L.U32 R4, R3, 0x1f, RZ ;  /* 0x0000001f03047819 */ /* 0x000fe800000006ff */
[----:B------:R-:W1:Y:S02]  /*6540*/  SYNCS.PHASECHK.TRANS64.TRYWAIT P1, [UR4+0xd0], R4 ;  /* 0x0000d004ff0075a7 */ /* 0x000e640008021104 */
[----:B-1----:R-:W-:Y:S05]  /*6550*/  @!P1 BRA `(.L_x_109) ;  /* 0x0000005c00109947 */ /* 0x002fea0003800000 */
.L_x_108:
[----:B------:R-:W2:Y:S01]  /*6560*/  LDL R6, [R1+0x50] ;  /* 0x0000500001067983 */ /* 0x000ea20000100800 */
[----:B------:R-:W-:Y:S02]  /*6570*/  CS2R R210, SRZ ;  /* 0x0000000000d27805 */ /* 0x000fe4000001ff00 */
[----:B------:R-:W-:Y:S02]  /*6580*/  CS2R R208, SRZ ;  /* 0x0000000000d07805 */ /* 0x000fe4000001ff00 */
[----:B------:R-:W-:Y:S01]  /*6590*/  CS2R R222, SRZ ;  /* 0x0000000000de7805 */ /* 0x000fe2000001ff00 */
[----:B------:R-:W3:Y:S01]  /*65a0*/  LDL.LU R5, [R1+0x60] ;  /* 0x0000600001057983 */ /* 0x000ee20000300800 */
[----:B------:R-:W-:Y:S01]  /*65b0*/  UISETP.NE.U32.AND UP0, UPT, UR52, URZ, UPT ;  /* 0x000000ff3400728c */ /* 0x000fe2000bf05070 */
[----:B------:R-:W-:Y:S02]  /*65c0*/  CS2R R220, SRZ ;  /* 0x0000000000dc7805 */ /* 0x000fe4000001ff00 */
[----:B------:R-:W-:Y:S01]  /*65d0*/  CS2R R218, SRZ ;  /* 0x0000000000da7805 */ /* 0x000fe2000001ff00 */
[----:B-1----:R-:W1:Y:S01]  /*65e0*/  S2R R3, SR_TID.X ;  /* 0x0000000000037919 */ /* 0x002e620000002100 */
[----:B------:R-:W-:Y:S01]  /*65f0*/  UISETP.NE.AND.EX UP0, UPT, UR53, URZ, UPT, UP0 ;  /* 0x000000ff3500728c */ /* 0x000fe2000bf05300 */
[----:B------:R-:W-:Y:S01]  /*6600*/  CS2R R216, SRZ ;  /* 0x0000000000d87805 */ /* 0x000fe2000001ff00 */
[----:B------:R-:W-:Y:S01]  /*6610*/  VOTEU.ANY UP1, P2 ;  /* 0x0000000000ff7886 */ /* 0x000fe20001020100 */
[----:B------:R-:W-:Y:S01]  /*6620*/  USEL UR4, URZ, 0xffffffff, UP1 ;  /* 0xffffffffff047887 */ /* 0x000fe20008800000 */
[----:B------:R-:W-:Y:S01]  /*6630*/  CS2R R226, SRZ ;  /* 0x0000000000e27805 */ /* 0x000fe2000001ff00 */
[----:B------:R-:W-:Y:S01]  /*6640*/  USEL UR5, URZ, 0xffffffff, UP0 ;  /* 0xffffffffff057887 */ /* 0x000fe20008000000 */
[----:B------:R-:W-:Y:S01]  /*6650*/  CS2R R224, SRZ ;  /* 0x0000000000e07805 */ /* 0x000fe2000001ff00 */
[----:B------:R-:W-:Y:S01]  /*6660*/  VOTEU.ANY UP0, P0 ;  /* 0x0000000000ff7886 */ /* 0x000fe20000000100 */
[----:B------:R-:W-:Y:S01]  /*6670*/  CS2R R206, SRZ ;  /* 0x0000000000ce7805 */ /* 0x000fe2000001ff00 */
[----:B------:R-:W-:Y:S01]  /*6680*/  @UP3 USEL UR4, UR5, UR4, !UP0 ;  /* 0x0000000405043287 */ /* 0x000fe2000c000000 */
[----:B------:R-:W-:Y:S02]  /*6690*/  CS2R R204, SRZ ;  /* 0x0000000000cc7805 */ /* 0x000fe4000001ff00 */
[----:B------:R-:W-:Y:S02]  /*66a0*/  CS2R R202, SRZ ;  /* 0x0000000000ca7805 */ /* 0x000fe4000001ff00 */
[----:B------:R-:W-:Y:S01]  /*66b0*/  CS2R R200, SRZ ;  /* 0x0000000000c87805 */ /* 0x000fe2000001ff00 */
[----:B------:R-:W-:Y:S01]  /*66c0*/  ULOP3.LUT UR4, UR4, 0x1, URZ, 0xc0, !UPT ;  /* 0x0000000104047892 */ /* 0x000fe2000f8ec0ff */
[----:B------:R-:W-:Y:S02]  /*66d0*/  CS2R R198, SRZ ;  /* 0x0000000000c67805 */ /* 0x000fe4000001ff00 */
[----:B------:R-:W-:Y:S02]  /*66e0*/  CS2R R196, SRZ ;  /* 0x0000000000c47805 */ /* 0x000fe4000001ff00 */
[----:B------:R-:W-:Y:S01]  /*66f0*/  CS2R R190, SRZ ;  /* 0x0000000000be7805 */ /* 0x000fe2000001ff00 */
[----:B------:R-:W-:Y:S01]  /*6700*/  UISETP.NE.U32.AND UP0, UPT, UR4, 0x1, UPT ;  /* 0x000000010400788c */ /* 0x000fe2000bf05070 */
[----:B------:R-:W-:Y:S02]  /*6710*/  CS2R R188, SRZ ;  /* 0x0000000000bc7805 */ /* 0x000fe4000001ff00 */
[----:B------:R-:W-:Y:S02]  /*6720*/  CS2R R194, SRZ ;  /* 0x0000000000c27805 */ /* 0x000fe4000001ff00 */
[----:B------:R-:W-:Y:S02]  /*6730*/  CS2R R192, SRZ ;  /* 0x0000000000c07805 */ /* 0x000fe4000001ff00 */
[----:B------:R-:W-:Y:S02]  /*6740*/  PLOP3.LUT P0, PT, PT, PT, UP0, 0x80, 0x8 ;  /* 0x000000000008781c */ /* 0x000fe40003f0f008 */
[----:B---3--:R-:W-:Y:S11]  /*6750*/  R2UR UR6, R5 ;  /* 0x00000000050672ca */ /* 0x008ff600000e0000 */
[----:B-1----:R-:W-:Y:S01]  /*6760*/  @P0 IMAD.SHL.U32 R4, R3, 0x10, RZ ;  /* 0x0000001003040824 */ /* 0x002fe200078e00ff */
[----:B--2---:R-:W-:Y:S04]  /*6770*/  R2UR UR7, R6 ;  /* 0x00000000060772ca */ /* 0x004fe800000e0000 */
[----:B------:R-:W-:Y:S01]  /*6780*/  @P0 LOP3.LUT R3, R4, 0x7f0, RZ, 0xc0, !PT ;  /* 0x000007f004030812 */ /* 0x000fe200078ec0ff */
[----:B------:R-:W-:Y:S08]  /*6790*/  ULOP3.LUT UR6, UR6, 0x1, URZ, 0x3c, !UPT ;  /* 0x0000000106067892 */ /* 0x000ff0000f8e3cff */
[----:B------:R-:W1:Y:S01]  /*67a0*/  @P0 LDS.128 R228, [R3+UR7+0x200] ;  /* 0x0002000703e40984 */ /* 0x000e620008000c00 */
[----:B------:R-:W-:Y:S03]  /*67b0*/  UIADD3 UR4, UPT, UPT, UR7, 0xd8, URZ ;  /* 0x000000d807047890 */ /* 0x000fe6000fffe0ff */
[----:B------:R-:W2:Y:S01]  /*67c0*/  @P0 LDS.128 R212, [R3+UR7+0xa00] ;  /* 0x000a000703d40984 */ /* 0x000ea20008000c00 */
[----:B------:R-:W-:Y:S03]  /*67d0*/  UPRMT UR4, UR16, 0x654, UR4 ;  /* 0x0000065410047896 */ /* 0x000fe60008000004 */
[----:B------:R-:W3:Y:S04]  /*67e0*/  @P0 LDS.128 R208, [R3+UR7+0x1200] ;  /* 0x0012000703d00984 */ /* 0x000ee80008000c00 */
[----:B------:R-:W1:Y:S04]  /*67f0*/  @P0 LDS.128 R220, [R3+UR7+0x1a00] ;  /* 0x001a000703dc0984 */ /* 0x000e680008000c00 */
[----:B------:R-:W1:Y:S04]  /*6800*/  @P0 LDS.128 R216, [R3+UR7+0x2200] ;  /* 0x0022000703d80984 */ /* 0x000e680008000c00 */
[----:B------:R-:W1:Y:S04]  /*6810*/  @P0 LDS.128 R224, [R3+UR7+0x2a00] ;  /* 0x002a000703e00984 */ /* 0x000e680008000c00 */
[----:B------:R-:W1:Y:S04]  /*6820*/  @P0 LDS.128 R204, [R3+UR7+0x3200] ;  /* 0x0032000703cc0984 */ /* 0x000e680008000c00 */
[----:B------:R-:W1:Y:S04]  /*6830*/  @P0 LDS.128 R200, [R3+UR7+0x3a00] ;  /* 0x003a000703c80984 */ /* 0x000e680008000c00 */
[----:B------:R-:W1:Y:S04]  /*6840*/  @P0 LDS.128 R196, [R3+UR7+0x4200] ;  /* 0x0042000703c40984 */ /* 0x000e680008000c00 */
[----:B------:R-:W1:Y:S04]  /*6850*/  @P0 LDS.128 R188, [R3+UR7+0x4a00] ;  /* 0x004a000703bc0984 */ /* 0x000e680008000c00 */
[----:B------:R5:W1:Y:S01]  /*6860*/  @P0 LDS.128 R192, [R3+UR7+0x5200] ;  /* 0x0052000703c00984 */ /* 0x000a620008000c00 */
[----:B------:R-:W-:Y:S01]  /*6870*/  @!PT LDS RZ, [RZ] ;  /* 0x00000000fffff984 */ /* 0x000fe20000000800 */
[----:B------:R-:W-:Y:S01]  /*6880*/  @!PT LDS RZ, [RZ] ;  /* 0x00000000fffff984 */ /* 0x000fe20000000800 */
[----:B------:R-:W-:Y:S01]  /*6890*/  @!PT LDS RZ, [RZ] ;  /* 0x00000000fffff984 */ /* 0x000fe20000000800 */
[----:B------:R-:W-:Y:S01]  /*68a0*/  @!PT LDS RZ, [RZ] ;  /* 0x00000000fffff984 */ /* 0x000fe20000000800 */
[----:B------:R4:W-:Y:S06]  /*68b0*/  MEMBAR.ALL.CTA ;  /* 0x0000000000007992 */ /* 0x0009ec0000008000 */
[----:B----4-:R-:W4:Y:S01]  /*68c0*/  FENCE.VIEW.ASYNC.S ;  /* 0x00000000000073c6 */ /* 0x010f220000000000 */
[----:B-----5:R-:W-:Y:S01]  /*68d0*/  IMAD.U32 R3, RZ, RZ, UR6 ;  /* 0x00000006ff037e24 */ /* 0x020fe2000f8e00ff */
[----:B----4-:R-:W-:Y:S04]  /*68e0*/  SYNCS.ARRIVE.TRANS64.RED.A1T0 RZ, [UR4], RZ ;  /* 0x000000ffffff79a7 */ /* 0x010fe80008100404 */
[----:B--23--:R4:W-:Y:S02]  /*68f0*/  STL [R1+0x60], R3 ;  /* 0x0000600301007387 */ /* 0x00c9e40000100800 */
.L_x_107:
[----:B------:R-:W2:Y:S01]  /*6900*/  S2R R4, SR_TID.X ;  /* 0x0000000000047919 */ /* 0x000ea20000002100 */
[----:B----4-:R-:W-:Y:S04]  /*6910*/  IMAD.U32 R3, RZ, RZ, UR44 ;  /* 0x0000002cff037e24 */ /* 0x010fe8000f8e00ff */
[----:B------:R-:W-:Y:S05]  /*6920*/  IMAD R184, R3, 0xb0, R2 ;  /* 0x000000b003b87824 */ /* 0x000fea00078e0202 */
[----:B------:R-:W-:Y:S02]  /*6930*/  SHF.R.U32.HI R5, RZ, 0x15, R184 ;  /* 0x00000015ff057819 */ /* 0x000fe400000116b8 */
[----:B--2---:R-:W-:Y:S04]  /*6940*/  SHF.R.U32.HI R16, RZ, 0x5, R4 ;  /* 0x00000005ff107819 */ /* 0x004fe80000011604 */
[----:B------:R-:W-:Y:S01]  /*6950*/  LOP3.LUT P0, RZ, R5, 0x3, R16, 0x48, !PT ;  /* 0x0000000305ff7812 */ /* 0x000fe20007804810 */
[----:B------:R-:W-:Y:S01]  /*6960*/  @!UPT UIADD3 URZ, UPT, UPT, URZ, URZ, URZ ;  /* 0x000000fffffff290 */ /* 0x000fe2000fffe0ff */
[----:B------:R-:W-:Y:S11]  /*6970*/  @P3 BRA `(.L_x_110) ;  /* 0x0000000000143947 */ /* 0x000ff60003800000 */
[----:B------:R-:W2:Y:S02]  /*6980*/  LDL R4, [R1+0x54] ;  /* 0x0000540001047983 */ /* 0x000ea40000100800 */
[----:B--2---:R-:W-:Y:S11]  /*6990*/  R2UR UR4, R4 ;  /* 0x00000000040472ca */ /* 0x004ff600000e0000 */
[----:B------:R-:W-:Y:S02]  /*69a0*/  @!UPT UIADD3 URZ, UPT, UPT, URZ, URZ, URZ ;  /* 0x000000fffffff290 */ /* 0x000fe4000fffe0ff */
[----:B------:R-:W2:Y:S02]  /*69b0*/  SYNCS.PHASECHK.TRANS64.TRYWAIT P1, [UR4+0x110], R0 ;  /* 0x00011000ff0075a7 */ /* 0x000ea40008021104 */
[----:B--2---:R-:W-:Y:S05]  /*69c0*/  @!P1 BRA `(.L_x_111) ;  /* 0x0000005800149947 */ /* 0x004fea0003800000 */
.L_x_110:
[----:B------:R-:W-:Y:S05]  /*69d0*/  @!P0 BRA `(.L_x_112) ;  /* 0x0000000000408947 */ /* 0x000fea0003800000 */
[----:B------:R-:W3:Y:S01]  /*69e0*/  LDCU.64 UR8, c[0x4][0x68] ;  /* 0x01000d00ff0877ac */ /* 0x000ee20008000a00 */
[----:B------:R-:W-:Y:S01]  /*69f0*/  MOV R15, 0x0 ;  /* 0x00000000000f7802 */ /* 0x000fe20000000f00 */
[----:B------:R-:W-:Y:S02]  /*6a00*/  HFMA2 R12, -RZ, RZ, 0, 5.9604644775390625e-08 ;  /* 0x00000001ff0c7431 */ /* 0x000fe400000001ff */
[----:B------:R-:W-:Y:S02]  /*6a10*/  IMAD.MOV.U32 R8, RZ, RZ, 0x192 ;  /* 0x00000192ff087424 */ /* 0x000fe400078e00ff */
[----:B------:R-:W-:Y:S01]  /*6a20*/  IMAD.MOV.U32 R13, RZ, RZ, RZ ;  /* 0x000000ffff0d7224 */ /* 0x000fe200078e00ff */
[----:B------:R-:W4:Y:S01]  /*6a30*/  LDCU.64 UR6, c[0x4][0x70] ;  /* 0x01000e00ff0677ac */ /* 0x000f220008000a00 */
[----:B------:R-:W1:Y:S01]  /*6a40*/  LDC.64 R14, c[0x4][R15] ;  /* 0x010000000f0e7b82 */ /* 0x000e620000000a00 */
[----:B------:R-:W5:Y:S01]  /*6a50*/  LDCU.64 UR4, c[0x4][0x8] ;  /* 0x01000100ff0477ac */ /* 0x000f620008000a00 */
[----:B---3--:R-:W-:Y:S01]  /*6a60*/  MOV R5, UR9 ;  /* 0x0000000900057c02 */ /* 0x008fe20008000f00 */
[----:B------:R-:W-:Y:S01]  /*6a70*/  IMAD.U32 R4, RZ, RZ, UR8 ;  /* 0x00000008ff047e24 */ /* 0x000fe2000f8e00ff */
[----:B----4-:R-:W-:Y:S01]  /*6a80*/  MOV R7, UR7 ;  /* 0x0000000700077c02 */ /* 0x010fe20008000f00 */
[----:B------:R-:W-:Y:S01]  /*6a90*/  IMAD.U32 R6, RZ, RZ, UR6 ;  /* 0x00000006ff067e24 */ /* 0x000fe2000f8e00ff */
[----:B-----5:R-:W-:Y:S01]  /*6aa0*/  MOV R11, UR5 ;  /* 0x00000005000b7c02 */ /* 0x020fe20008000f00 */
[----:B------:R-:W-:Y:S02]  /*6ab0*/  IMAD.U32 R10, RZ, RZ, UR4 ;  /* 0x00000004ff0a7e24 */ /* 0x000fe4000f8e00ff */
[----:B------:R-:W-:Y:S07]  /*6ac0*/  LEPC R20, `(.L_x_112) ;  /* 0x000000001014794e */ /* 0x000fee0000000000 */
[----:B-12---:R-:W-:Y:S05]  /*6ad0*/  CALL.ABS.NOINC R14 ;  /* 0x000000000e007343 */ /* 0x006fea0003c00000 */
.L_x_112:
[----:B------:R-:W-:Y:S05]  /*6ae0*/  WARPSYNC.ALL ;  /* 0x0000000000007948 */ /* 0x000fea0003800000 */
[C---:B------:R-:W-:Y:S01]  /*6af0*/  R2UR UR4, R184.reuse ;  /* 0x00000000b80472ca */ /* 0x040fe200000e0000 */
[----:B--2---:R-:W-:Y:S05]  /*6b00*/  VIADD R3, R184, 0x10 ;  /* 0x00000010b8037836 */ /* 0x004fea0000000000 */
[----:B------:R-:W-:Y:S04]  /*6b10*/  SHF.R.U32.HI R3, RZ, 0x15, R3 ;  /* 0x00000015ff037819 */ /* 0x000fe80000011603 */
[----:B------:R-:W-:Y:S03]  /*6b20*/  LOP3.LUT P0, RZ, R3, 0x3, R16, 0x48, !PT ;  /* 0x0000000303ff7812 */ /* 0x000fe60007804810 */
[----:B------:R-:W2:Y:S10]  /*6b30*/  LDTM.x16 R168, tmem[UR4] ;  /* 0x0000000400a879ee */ /* 0x000eb40008240000 */
[----:B--2---:R-:W-:Y:S05]  /*6b40*/  @!P0 BRA `(.L_x_113) ;  /* 0x0000000000408947 */ /* 0x004fea0003800000 */
[----:B------:R-:W2:Y:S01]  /*6b50*/  LDCU.64 UR8, c[0x4][0x68] ;  /* 0x01000d00ff0877ac */ /* 0x000ea20008000a00 */
[----:B------:R-:W-:Y:S01]  /*6b60*/  MOV R15, 0x0 ;  /* 0x00000000000f7802 */ /* 0x000fe20000000f00 */
[----:B------:R-:W-:Y:S02]  /*6b70*/  HFMA2 R12, -RZ, RZ, 0, 5.9604644775390625e-08 ;  /* 0x00000001ff0c7431 */ /* 0x000fe400000001ff */
[----:B------:R-:W-:Y:S02]  /*6b80*/  IMAD.MOV.U32 R8, RZ, RZ, 0x192 ;  /* 0x00000192ff087424 */ /* 0x000fe400078e00ff */
[----:B------:R-:W-:Y:S01]  /*6b90*/  IMAD.MOV.U32 R13, RZ, RZ, RZ ;  /* 0x000000ffff0d7224 */ /* 0x000fe200078e00ff */
[----:B------:R-:W3:Y:S01]  /*6ba0*/  LDCU.64 UR6, c[0x4][0x70] ;  /* 0x01000e00ff0677ac */ /* 0x000ee20008000a00 */
[----:B------:R-:W4:Y:S01]  /*6bb0*/  LDC.64 R14, c[0x4][R15] ;  /* 0x010000000f0e7b82 */ /* 0x000f220000000a00 */
[----:B------:R-:W5:Y:S01]  /*6bc0*/  LDCU.64 UR4, c[0x4][0x8] ;  /* 0x01000100ff0477ac */ /* 0x000f620008000a00 */
[----:B--2---:R-:W-:Y:S01]  /*6bd0*/  MOV R5, UR9 ;  /* 0x0000000900057c02 */ /* 0x004fe20008000f00 */
[----:B------:R-:W-:Y:S01]  /*6be0*/  IMAD.U32 R4, RZ, RZ, UR8 ;  /* 0x00000008ff047e24 */ /* 0x000fe2000f8e00ff */
[----:B---3--:R-:W-:Y:S01]  /*6bf0*/  MOV R7, UR7 ;  /* 0x0000000700077c02 */ /* 0x008fe20008000f00 */
[----:B------:R-:W-:Y:S01]  /*6c00*/  IMAD.U32 R6, RZ, RZ, UR6 ;  /* 0x00000006ff067e24 */ /* 0x000fe2000f8e00ff */
[----:B-----5:R-:W-:Y:S01]  /*6c10*/  MOV R11, UR5 ;  /* 0x00000005000b7c02 */ /* 0x020fe20008000f00 */
[----:B------:R-:W-:Y:S02]  /*6c20*/  IMAD.U32 R10, RZ, RZ, UR4 ;  /* 0x00000004ff0a7e24 */ /* 0x000fe4000f8e00ff */
[----:B------:R-:W-:Y:S07]  /*6c30*/  LEPC R20, `(.L_x_113) ;  /* 0x000000001014794e */ /* 0x000fee0000000000 */
[----:B-1--4-:R-:W-:Y:S05]  /*6c40*/  CALL.ABS.NOINC R14 ;  /* 0x000000000e007343 */ /* 0x012fea0003c00000 */
.L_x_113:
[----:B------:R-:W-:Y:S05]  /*6c50*/  WARPSYNC.ALL ;  /* 0x0000000000007948 */ /* 0x000fea0003800000 */
[C---:B------:R-:W-:Y:S01]  /*6c60*/  R2UR UR4, R184.reuse ;  /* 0x00000000b80472ca */ /* 0x040fe200000e0000 */
[----:B------:R-:W-:Y:S05]  /*6c70*/  VIADD R3, R184, 0x20 ;  /* 0x00000020b8037836 */ /* 0x000fea0000000000 */
[----:B------:R-:W-:Y:S04]  /*6c80*/  SHF.R.U32.HI R3, RZ, 0x15, R3 ;  /* 0x00000015ff037819 */ /* 0x000fe80000011603 */
[----:B------:R-:W-:Y:S03]  /*6c90*/  LOP3.LUT P0, RZ, R3, 0x3, R16, 0x48, !PT ;  /* 0x0000000303ff7812 */ /* 0x000fe60007804810 */
[----:B------:R-:W2:Y:S10]  /*6ca0*/  LDTM.x16 R152, tmem[UR4+0x10] ;  /* 0x00001004009879ee */ /* 0x000eb40008240000 */
        /* <DEDUP_REMOVED lines=17> */
.L_x_114:
        /* <DEDUP_REMOVED lines=23> */
.L_x_115:
        /* <DEDUP_REMOVED lines=23> */
.L_x_116:
        /* <DEDUP_REMOVED lines=23> */
.L_x_117:
        /* <DEDUP_REMOVED lines=23> */
.L_x_118:
        /* <DEDUP_REMOVED lines=23> */
.L_x_119:
        /* <DEDUP_REMOVED lines=23> */
.L_x_120:
        /* <DEDUP_REMOVED lines=23> */
.L_x_121:
[----:B------:R-:W-:Y:S05]  /*77d0*/  WARPSYNC.ALL ;  /* 0x0000000000007948 */ /* 0x000fea0003800000 */
[C---:B------:R-:W-:Y:S01]  /*77e0*/  R2UR UR4, R184.reuse ;  /* 0x00000000b80472ca */ /* 0x040fe200000e0000 */
[----:B------:R-:W-:Y:S01]  /*77f0*/  VIADD R3, R184, 0xa0 ;  /* 0x000000a0b8037836 */ /* 0x000fe20000000000 */
[----:B------:R-:W-:Y:S04]  /*7800*/  BSSY.RECONVERGENT B6, `(.L_x_122) ;  /* 0x0000015000067945 */ /* 0x000fe80003800200 */
        /* <DEDUP_REMOVED lines=20> */
.L_x_123:
[----:B------:R-:W-:Y:S05]  /*7950*/  BSYNC.RECONVERGENT B6 ;  /* 0x0000000000067941 */ /* 0x000fea0003800200 */
.L_x_122:
[----:B------:R2:W-:Y:S01]  /*7960*/  STL [R1+0xd4], R24 ;  /* 0x0000d41801007387 */ /* 0x0005e20000100800 */
[----:B-1----:R-:W-:Y:S01]  /*7970*/  F2FP.F16.E4M3.UNPACK_B R12, R229 ;  /* 0x000000e5ff0c723e */ /* 0x002fe200020006ff */
[----:B------:R-:W-:Y:S01]  /*7980*/  FMUL R90, R90, UR37 ;  /* 0x000000255a5a7c20 */ /* 0x000fe20008400000 */
[-C--:B------:R-:W-:Y:S01]  /*7990*/  F2FP.F16.E4M3.UNPACK_B R7, R213.reuse ;  /* 0x000000d5ff07723e */ /* 0x080fe200020006ff */
[----:B------:R1:W-:Y:S01]  /*79a0*/  STL [R1+0xd0], R25 ;  /* 0x0000d01901007387 */ /* 0x0003e20000100800 */
[----:B------:R-:W-:Y:S01]  /*79b0*/  F2FP.F16.E4M3.UNPACK_B R6, R213.H1 ;  /* 0x000000d5ff06723e */ /* 0x000fe200030006ff */
[----:B------:R-:W-:Y:S01]  /*79c0*/  FMUL R91, R91, UR37 ;  /* 0x000000255b5b7c20 */ /* 0x000fe20008400000 */
[-C--:B------:R-:W-:Y:S01]  /*79d0*/  F2FP.F16.E4M3.UNPACK_B R5, R214.reuse ;  /* 0x000000d6ff05723e */ /* 0x080fe200020006ff */
[----:B------:R3:W-:Y:S01]  /*79e0*/  STL [R1+0xcc], R26 ;  /* 0x0000cc1a01007387 */ /* 0x0007e20000100800 */
[-C--:B------:R-:W-:Y:S01]  /*79f0*/  F2FP.F16.E4M3.UNPACK_B R3, R215.reuse ;  /* 0x000000d7ff03723e */ /* 0x080fe200020006ff */
[----:B------:R-:W-:Y:S01]  /*7a00*/  FMUL R88, R88, UR37 ;  /* 0x0000002558587c20 */ /* 0x000fe20008400000 */
[----:B------:R-:W-:Y:S01]  /*7a10*/  F2FP.F16.E4M3.UNPACK_B R4, R214.H1 ;  /* 0x000000d6ff04723e */ /* 0x000fe200030006ff */
[----:B------:R4:W-:Y:S01]  /*7a20*/  STL [R1+0xc8], R27 ;  /* 0x0000c81b01007387 */ /* 0x0009e20000100800 */
[----:B------:R-:W-:Y:S01]  /*7a30*/  F2FP.F16.E4M3.UNPACK_B R0, R215.H1 ;  /* 0x000000d7ff00723e */ /* 0x000fe200030006ff */
[----:B------:R-:W-:Y:S01]  /*7a40*/  FMUL R89, R89, UR37 ;  /* 0x0000002559597c20 */ /* 0x000fe20008400000 */
[----:B------:R-:W-:Y:S01]  /*7a50*/  F2FP.F16.E4M3.UNPACK_B R18, R221 ;  /* 0x000000ddff12723e */ /* 0x000fe200020006ff */
[----:B------:R4:W-:Y:S01]  /*7a60*/  STL [R1+0xc4], R28 ;  /* 0x0000c41c01007387 */ /* 0x0009e20000100800 */
[----:B------:R-:W-:Y:S01]  /*7a70*/  F2FP.F16.E4M3.UNPACK_B R23, R220.H1 ;  /* 0x000000dcff17723e */ /* 0x000fe200030006ff */
[----:B------:R-:W-:Y:S01]  /*7a80*/  FMUL R94, R94, UR37 ;  /* 0x000000255e5e7c20 */ /* 0x000fe20008400000 */
[----:B------:R-:W-:Y:S01]  /*7a90*/  FMUL R95, R95, UR37 ;  /* 0x000000255f5f7c20 */ /* 0x000fe20008400000 */
[----:B------:R4:W-:Y:S01]  /*7aa0*/  STL [R1+0xc0], R29 ;  /* 0x0000c01d01007387 */ /* 0x0009e20000100800 */
[----:B------:R-:W-:Y:S01]  /*7ab0*/  FMUL R92, R92, UR37 ;  /* 0x000000255c5c7c20 */ /* 0x000fe20008400000 */
[----:B------:R-:W-:Y:S01]  /*7ac0*/  FMUL R93, R93, UR37 ;  /* 0x000000255d5d7c20 */ /* 0x000fe20008400000 */
[----:B------:R-:W-:Y:S05]  /*7ad0*/  WARPSYNC.ALL ;  /* 0x0000000000007948 */ /* 0x000fea0003800000 */
[----:B------:R4:W-:Y:S01]  /*7ae0*/  STL [R1+0xbc], R30 ;  /* 0x0000bc1e01007387 */ /* 0x0009e20000100800 */
[-C--:B--2---:R-:W-:Y:S01]  /*7af0*/  F2FP.F16.E4M3.UNPACK_B R24, R208.reuse ;  /* 0x000000d0ff18723e */ /* 0x084fe200020006ff */
[----:B------:R-:W-:Y:S01]  /*7b00*/  FMUL R16, R182, UR37 ;  /* 0x00000025b6107c20 */ /* 0x000fe20008400000 */
[----:B-1----:R-:W-:Y:S01]  /*7b10*/  F2FP.F16.E4M3.UNPACK_B R25, R208.H1 ;  /* 0x000000d0ff19723e */ /* 0x002fe200030006ff */
[----:B------:R1:W-:Y:S01]  /*7b20*/  STL [R1+0xb8], R31 ;  /* 0x0000b81f01007387 */ /* 0x0003e20000100800 */
[-C--:B---3--:R-:W-:Y:S01]  /*7b30*/  F2FP.F16.E4M3.UNPACK_B R26, R209.reuse ;  /* 0x000000d1ff1a723e */ /* 0x088fe200020006ff */
[----:B------:R-:W-:Y:S01]  /*7b40*/  FMUL R13, R179, UR37 ;  /* 0x00000025b30d7c20 */ /* 0x000fe20008400000 */
[----:B------:R-:W-:Y:S01]  /*7b50*/  F2FP.F16.E4M3.UNPACK_B R182, R188 ;  /* 0x000000bcffb6723e */ /* 0x000fe200020006ff */
[----:B------:R2:W-:Y:S01]  /*7b60*/  STL [R1+0xb4], R32 ;  /* 0x0000b42001007387 */ /* 0x0005e20000100800 */
[----:B----4-:R-:W-:Y:S01]  /*7b70*/  F2FP.F16.E4M3.UNPACK_B R27, R209.H1 ;  /* 0x000000d1ff1b723e */ /* 0x010fe200030006ff */
[----:B------:R-:W-:Y:S01]  /*7b80*/  FMUL R14, R180, UR37 ;  /* 0x00000025b40e7c20 */ /* 0x000fe20008400000 */
[----:B------:R-:W-:Y:S01]  /*7b90*/  F2FP.F16.E4M3.UNPACK_B R179, R194 ;  /* 0x000000c2ffb3723e */ /* 0x000fe200020006ff */
[----:B------:R3:W-:Y:S01]  /*7ba0*/  STL [R1+0xb0], R33 ;  /* 0x0000b02101007387 */ /* 0x0007e20000100800 */
[----:B------:R-:W-:Y:S01]  /*7bb0*/  F2FP.F16.E4M3.UNPACK_B R28, R210 ;  /* 0x000000d2ff1c723e */ /* 0x000fe200020006ff */
[----:B------:R-:W-:Y:S01]  /*7bc0*/  FMUL R15, R181, UR37 ;  /* 0x00000025b50f7c20 */ /* 0x000fe20008400000 */
[----:B------:R-:W-:Y:S01]  /*7bd0*/  F2FP.F16.E4M3.UNPACK_B R233, R206.H1 ;  /* 0x000000ceffe9723e */ /* 0x000fe200030006ff */
[----:B------:R4:W-:Y:S01]  /*7be0*/  STL [R1+0xac], R34 ;  /* 0x0000ac2201007387 */ /* 0x0009e20000100800 */
[----:B------:R-:W-:Y:S01]  /*7bf0*/  F2FP.F16.E4M3.UNPACK_B R29, R210.H1 ;  /* 0x000000d2ff1d723e */ /* 0x000fe200030006ff */
        /* <DEDUP_REMOVED lines=11> */
[----:B-1----:R-:W-:Y:S01]  /*7cb0*/  F2FP.F16.E4M3.UNPACK_B R31, R211.H1 ;  /* 0x000000d3ff1f723e */ /* 0x002fe200030006ff */
[----:B------:R-:W-:Y:S01]  /*7cc0*/  FMUL R140, R140, UR37 ;  /* 0x000000258c8c7c20 */ /* 0x000fe20008400000 */
[----:B------:R-:W-:Y:S01]  /*7cd0*/  F2FP.F16.E4M3.UNPACK_B R248, R198 ;  /* 0x000000c6fff8723e */ /* 0x000fe200020006ff */
[----:B------:R1:W-:Y:S01]  /*7ce0*/  STL [R1+0x9c], R38 ;  /* 0x00009c2601007387 */ /* 0x0003e20000100800 */
[----:B--2---:R-:W-:Y:S01]  /*7cf0*/  F2FP.F16.E4M3.UNPACK_B R32, R220 ;  /* 0x000000dcff20723e */ /* 0x004fe200020006ff */
[----:B------:R-:W-:Y:S01]  /*7d00*/  FMUL R141, R141, UR37 ;  /* 0x000000258d8d7c20 */ /* 0x000fe20008400000 */
[----:B------:R-:W-:Y:S01]  /*7d10*/  F2FP.F16.E4M3.UNPACK_B R251, R198.H1 ;  /* 0x000000c6fffb723e */ /* 0x000fe200030006ff */
[----:B------:R2:W-:Y:S01]  /*7d20*/  STL [R1+0x98], R39 ;  /* 0x0000982701007387 */ /* 0x0005e20000100800 */
[----:B---3--:R-:W-:Y:S01]  /*7d30*/  PRMT R33, R3, 0x7610, R33 ;  /* 0x0000761003217816 */ /* 0x008fe20000000021 */
[----:B------:R-:W-:Y:S01]  /*7d40*/  FMUL R144, R144, UR37 ;  /* 0x0000002590907c20 */ /* 0x000fe20008400000 */
[----:B------:R-:W-:Y:S01]  /*7d50*/  F2FP.F16.E4M3.UNPACK_B R10, R230 ;  /* 0x000000e6ff0a723e */ /* 0x000fe200020006ff */
[----:B------:R3:W-:Y:S01]  /*7d60*/  STL [R1+0x94], R184 ;  /* 0x000094b801007387 */ /* 0x0007e20000100800 */
[----:B----4-:R-:W-:Y:S01]  /*7d70*/  PRMT R34, R12, 0x7610, R34 ;  /* 0x000076100c227816 */ /* 0x010fe20000000022 */
[----:B------:R-:W-:Y:S01]  /*7d80*/  FMUL R145, R145, UR37 ;  /* 0x0000002591917c20 */ /* 0x000fe20008400000 */
[----:B------:R-:W-:Y:S01]  /*7d90*/  F2FP.F16.E4M3.UNPACK_B R11, R229.H1 ;  /* 0x000000e5ff0b723e */ /* 0x000fe200030006ff */
[----:B------:R4:W-:Y:S01]  /*7da0*/  STL [R1+0x90], R2 ;  /* 0x0000900201007387 */ /* 0x0009e20000100800 */
[----:B------:R-:W-:Y:S01]  /*7db0*/  PRMT R35, R0, 0x7610, R35 ;  /* 0x0000761000237816 */ /* 0x000fe20000000023 */
[----:B------:R-:W-:Y:S01]  /*7dc0*/  FMUL R148, R148, UR37 ;  /* 0x0000002594947c20 */ /* 0x000fe20008400000 */
[----:B------:R-:W-:Y:S01]  /*7dd0*/  PRMT R198, R34, 0x7610, R198 ;  /* 0x0000761022c67816 */ /* 0x000fe200000000c6 */
[----:B------:R4:W-:Y:S01]  /*7de0*/  STL [R1+0x44], R12 ;  /* 0x0000440c01007387 */ /* 0x0009e20000100800 */
[C---:B------:R-:W-:Y:S01]  /*7df0*/  PRMT R36, R10.reuse, 0x7632, R36 ;  /* 0x000076320a247816 */ /* 0x040fe20000000024 */
[----:B------:R-:W-:Y:S01]  /*7e00*/  FMUL R149, R149, UR37 ;  /* 0x0000002595957c20 */ /* 0x000fe20008400000 */
[-C--:B------:R-:W-:Y:S01]  /*7e10*/  F2FP.F16.E4M3.UNPACK_B R240, R202.reuse ;  /* 0x000000cafff0723e */ /* 0x080fe200020006ff */
[----:B------:R4:W-:Y:S01]  /*7e20*/  STL [R1+0x40], R7 ;  /* 0x0000400701007387 */ /* 0x0009e20000100800 */
[----:B------:R-:W-:Y:S01]  /*7e30*/  PRMT R37, R10, 0x7610, R37 ;  /* 0x000076100a257816 */ /* 0x000fe20000000025 */
[----:B------:R-:W-:Y:S01]  /*7e40*/  FMUL R10, R176, UR37 ;  /* 0x00000025b00a7c20 */ /* 0x000fe20008400000 */
[----:B------:R-:W-:Y:S01]  /*7e50*/  F2FP.F16.E4M3.UNPACK_B R243, R202.H1 ;  /* 0x000000cafff3723e */ /* 0x000fe200030006ff */
[----:B------:R4:W-:Y:S01]  /*7e60*/  STL [R1+0x38], R6 ;  /* 0x0000380601007387 */ /* 0x0009e20000100800 */
[C---:B-1----:R-:W-:Y:S01]  /*7e70*/  PRMT R38, R11.reuse, 0x7632, R38 ;  /* 0x000076320b267816 */ /* 0x042fe20000000026 */
[----:B------:R-:W-:Y:S01]  /*7e80*/  FMUL R120, R120, UR37 ;  /* 0x0000002578787c20 */ /* 0x000fe20008400000 */
[-C--:B------:R-:W-:Y:S01]  /*7e90*/  F2FP.F16.E4M3.UNPACK_B R242, R203.reuse ;  /* 0x000000cbfff2723e */ /* 0x080fe200020006ff */
[----:B------:R1:W-:Y:S01]  /*7ea0*/  STL [R1+0x30], R5 ;  /* 0x0000300501007387 */ /* 0x0003e20000100800 */
[----:B--2---:R-:W-:Y:S01]  /*7eb0*/  PRMT R39, R11, 0x7610, R39 ;  /* 0x000076100b277816 */ /* 0x004fe20000000027 */
[----:B------:R-:W-:Y:S01]  /*7ec0*/  FMUL R11, R177, UR37 ;  /* 0x00000025b10b7c20 */ /* 0x000fe20008400000 */
[----:B------:R-:W-:Y:S01]  /*7ed0*/  PRMT R202, R38, 0x7610, R202 ;  /* 0x0000761026ca7816 */ /* 0x000fe200000000ca */
[----:B------:R2:W-:Y:S01]  /*7ee0*/  STL [R1+0x20], R3 ;  /* 0x0000200301007387 */ /* 0x0005e20000100800 */
[----:B---3--:R-:W-:Y:S01]  /*7ef0*/  PRMT R184, R7, 0x7610, R184 ;  /* 0x0000761007b87816 */ /* 0x008fe200000000b8 */
[----:B------:R-:W-:Y:S01]  /*7f00*/  FMUL R121, R121, UR37 ;  /* 0x0000002579797c20 */ /* 0x000fe20008400000 */
[----:B------:R-:W-:Y:S01]  /*7f10*/  F2FP.F16.E4M3.UNPACK_B R177, R194.H1 ;  /* 0x000000c2ffb1723e */ /* 0x000fe200030006ff */
[----:B------:R3:W-:Y:S01]  /*7f20*/  STL [R1+0x28], R4 ;  /* 0x0000280401007387 */ /* 0x0007e20000100800 */
[----:B----4-:R-:W-:Y:S01]  /*7f30*/  PRMT R2, R18, 0x7632, R2 ;  /* 0x0000763212027816 */ /* 0x010fe20000000002 */
[----:B------:R-:W-:Y:S01]  /*7f40*/  FMUL R124, R124, UR37 ;  /* 0x000000257c7c7c20 */ /* 0x000fe20008400000 */
[----:B------:R-:W-:Y:S01]  /*7f50*/  F2FP.F16.E4M3.UNPACK_B R244, R203.H1 ;  /* 0x000000cbfff4723e */ /* 0x000fe200030006ff */
[----:B------:R4:W-:Y:S01]  /*7f60*/  STL [R1+0x18], R0 ;  /* 0x0000180001007387 */ /* 0x0009e20000100800 */
[----:B------:R-:W-:Y:S01]  /*7f70*/  PRMT R203, R39, 0x7610, R203 ;  /* 0x0000761027cb7816 */ /* 0x000fe200000000cb */
[----:B------:R-:W-:Y:S01]  /*7f80*/  FMUL R125, R125, UR37 ;  /* 0x000000257d7d7c20 */ /* 0x000fe20008400000 */
[----:B------:R-:W-:Y:S01]  /*7f90*/  F2FP.F16.E4M3.UNPACK_B R247, R196.H1 ;  /* 0x000000c4fff7723e */ /* 0x000fe200030006ff */
[----:B------:R4:W-:Y:S01]  /*7fa0*/  STL [R1+0x3c], R24 ;  /* 0x00003c1801007387 */ /* 0x0009e20000100800 */
[----:B------:R-:W-:Y:S01]  /*7fb0*/  F2FP.F16.E4M3.UNPACK_B R249, R197.H1 ;  /* 0x000000c5fff9723e */ /* 0x000fe200030006ff */
[----:B------:R-:W-:Y:S01]  /*7fc0*/  FMUL R12, R178, UR37 ;  /* 0x00000025b20c7c20 */ /* 0x000fe20008400000 */
[----:B------:R-:W-:Y:S01]  /*7fd0*/  F2FP.F16.E4M3.UNPACK_B R250, R199 ;  /* 0x000000c7fffa723e */ /* 0x000fe200020006ff */
[----:B------:R-:W-:Y:S01]  /*7fe0*/  FMUL R7, R173, UR37 ;  /* 0x00000025ad077c20 */ /* 0x000fe20008400000 */
[----:B------:R-:W-:Y:S01]  /*7ff0*/  F2FP.F16.E4M3.UNPACK_B R173, R195.H1 ;  /* 0x000000c3ffad723e */ /* 0x000fe200030006ff */
[----:B------:R-:W-:Y:S01]  /*8000*/  FMUL R127, R127, UR37 ;  /* 0x000000257f7f7c20 */ /* 0x000fe20008400000 */
[----:B------:R-:W-:Y:S01]  /*8010*/  FMUL R6, R172, UR37 ;  /* 0x00000025ac067c20 */ /* 0x000fe20008400000 */
[----:B------:R-:W-:Y:S01]  /*8020*/  F2FP.F16.E4M3.UNPACK_B R172, R189 ;  /* 0x000000bdffac723e */ /* 0x000fe200020006ff */
[----:B------:R-:W-:Y:S01]  /*8030*/  FMUL R128, R128, UR37 ;  /* 0x0000002580807c20 */ /* 0x000fe20008400000 */
[----:B------:R-:W-:Y:S01]  /*8040*/  F2FP.F16.E4M3.UNPACK_B R252, R199.H1 ;  /* 0x000000c7fffc723e */ /* 0x000fe200030006ff */
[----:B-1----:R-:W-:Y:S01]  /*8050*/  FMUL R5, R171, UR37 ;  /* 0x00000025ab057c20 */ /* 0x002fe20008400000 */
[-C--:B------:R-:W-:Y:S01]  /*8060*/  F2FP.F16.E4M3.UNPACK_B R234, R207.reuse ;  /* 0x000000cfffea723e */ /* 0x080fe200020006ff */
[----:B------:R-:W-:Y:S01]  /*8070*/  FMUL R129, R129, UR37 ;  /* 0x0000002581817c20 */ /* 0x000fe20008400000 */
[----:B------:R-:W-:Y:S01]  /*8080*/  F2FP.F16.E4M3.UNPACK_B R237, R207.H1 ;  /* 0x000000cfffed723e */ /* 0x000fe200030006ff */
[----:B--2---:R-:W-:Y:S01]  /*8090*/  FMUL R3, R169, UR37 ;  /* 0x00000025a9037c20 */ /* 0x004fe20008400000 */
[-C--:B------:R-:W-:Y:S01]  /*80a0*/  F2FP.F16.E4M3.UNPACK_B R229, R205.reuse ;  /* 0x000000cdffe5723e */ /* 0x080fe200020006ff */
[----:B------:R-:W-:Y:S01]  /*80b0*/  FMUL R132, R132, UR37 ;  /* 0x0000002584847c20 */ /* 0x000fe20008400000 */
[----:B------:R-:W-:Y:S01]  /*80c0*/  F2FP.F16.E4M3.UNPACK_B R232, R205.H1 ;  /* 0x000000cdffe8723e */ /* 0x000fe200030006ff */
[----:B---3--:R-:W-:Y:S01]  /*80d0*/  FMUL R4, R170, UR37 ;  /* 0x00000025aa047c20 */ /* 0x008fe20008400000 */
[----:B------:R-:W-:Y:S01]  /*80e0*/  F2FP.F16.E4M3.UNPACK_B R170, R188.H1 ;  /* 0x000000bcffaa723e */ /* 0x000fe200030006ff */
[----:B------:R-:W-:Y:S01]  /*80f0*/  FMUL R133, R133, UR37 ;  /* 0x0000002585857c20 */ /* 0x000fe20008400000 */
[-C--:B------:R-:W-:Y:S01]  /*8100*/  F2FP.F16.E4M3.UNPACK_B R180, R191.reuse ;  /* 0x000000bfffb4723e */ /* 0x080fe200020006ff */
[----:B----4-:R-:W-:Y:S01]  /*8110*/  FMUL R0, R168, UR37 ;  /* 0x00000025a8007c20 */ /* 0x010fe20008400000 */
[----:B------:R-:W-:Y:S01]  /*8120*/  F2FP.F16.E4M3.UNPACK_B R169, R191.H1 ;  /* 0x000000bfffa9723e */ /* 0x000fe200030006ff */
[----:B------:R-:W-:Y:S01]  /*8130*/  FMUL R135, R135, UR37 ;  /* 0x0000002587877c20 */ /* 0x000fe20008400000 */
[-C--:B------:R-:W-:Y:S01]  /*8140*/  F2FP.F16.E4M3.UNPACK_B R176, R190.reuse ;  /* 0x000000beffb0723e */ /* 0x080fe200020006ff */
[----:B------:R-:W2:Y:S01]  /*8150*/  LDL.LU R24, [R1+0xd4] ;  /* 0x0000d40001187983 */ /* 0x000ea20000300800 */
[----:B------:R-:W-:Y:S01]  /*8160*/  F2FP.F16.E4M3.UNPACK_B R178, R190.H1 ;  /* 0x000000beffb2723e */ /* 0x000fe200030006ff */
[----:B------:R-:W-:Y:S01]  /*8170*/  FMUL R96, R96, UR37 ;  /* 0x0000002560607c20 */ /* 0x000fe20008400000 */
[-C--:B------:R-:W-:Y:S01]  /*8180*/  F2FP.F16.E4M3.UNPACK_B R171, R192.reuse ;  /* 0x000000c0ffab723e */ /* 0x080fe200020006ff */
[----:B------:R1:W-:Y:S01]  /*8190*/  STL [R1+0x34], R25 ;  /* 0x0000341901007387 */ /* 0x0003e20000100800 */
[----:B------:R-:W-:Y:S01]  /*81a0*/  F2FP.F16.E4M3.UNPACK_B R168, R192.H1 ;  /* 0x000000c0ffa8723e */ /* 0x000fe200030006ff */
[----:B------:R-:W-:Y:S01]  /*81b0*/  FMUL R97, R97, UR37 ;  /* 0x0000002561617c20 */ /* 0x000fe20008400000 */
[-C--:B------:R-:W-:Y:S01]  /*81c0*/  F2FP.F16.E4M3.UNPACK_B R183, R193.reuse ;  /* 0x000000c1ffb7723e */ /* 0x080fe200020006ff */
[----:B------:R-:W-:Y:S01]  /*81d0*/  FMUL R100, R100, UR37 ;  /* 0x0000002564647c20 */ /* 0x000fe20008400000 */
[----:B------:R-:W-:Y:S01]  /*81e0*/  F2FP.F16.E4M3.UNPACK_B R181, R193.H1 ;  /* 0x000000c1ffb5723e */ /* 0x000fe200030006ff */
[----:B------:R-:W-:Y:S01]  /*81f0*/  FMUL R101, R101, UR37 ;  /* 0x0000002565657c20 */ /* 0x000fe20008400000 */
[----:B------:R-:W-:Y:S01]  /*8200*/  F2FP.F16.E4M3.UNPACK_B R9, R230.H1 ;  /* 0x000000e6ff09723e */ /* 0x000fe200030006ff */
[----:B------:R-:W-:Y:S01]  /*8210*/  FMUL R72, R72, UR37 ;  /* 0x0000002548487c20 */ /* 0x000fe20008400000 */
[----:B------:R-:W-:Y:S01]  /*8220*/  F2FP.F16.E4M3.UNPACK_B R230, R204.H1 ;  /* 0x000000ccffe6723e */ /* 0x000fe200030006ff */
[----:B------:R-:W-:Y:S01]  /*8230*/  FMUL R73, R73, UR37 ;  /* 0x0000002549497c20 */ /* 0x000fe20008400000 */
[----:B------:R-:W-:Y:S01]  /*8240*/  PRMT R19, R9, 0x7610, R19 ;  /* 0x0000761009137816 */ /* 0x000fe20000000013 */
[----:B------:R-:W-:Y:S01]  /*8250*/  FMUL R76, R76, UR37 ;  /* 0x000000254c4c7c20 */ /* 0x000fe20008400000 */
[----:B------:R-:W-:Y:S01]  /*8260*/  F2FP.F16.E4M3.UNPACK_B R8, R231 ;  /* 0x000000e7ff08723e */ /* 0x000fe200020006ff */
[----:B------:R-:W-:Y:S01]  /*8270*/  FMUL R77, R77, UR37 ;  /* 0x000000254d4d7c20 */ /* 0x000fe20008400000 */
[----:B------:R-:W-:Y:S01]  /*8280*/  PRMT R20, R9, 0x7632, R20 ;  /* 0x0000763209147816 */ /* 0x000fe20000000014 */
[----:B------:R-:W-:Y:S01]  /*8290*/  FMUL R9, R175, UR37 ;  /* 0x00000025af097c20 */ /* 0x000fe20008400000 */
[----:B------:R-:W-:Y:S01]  /*82a0*/  F2FP.F16.E4M3.UNPACK_B R175, R195 ;  /* 0x000000c3ffaf723e */ /* 0x000fe200020006ff */
[----:B------:R-:W-:Y:S01]  /*82b0*/  FMUL R80, R80, UR37 ;  /* 0x0000002550507c20 */ /* 0x000fe20008400000 */
[C---:B------:R-:W-:Y:S01]  /*82c0*/  PRMT R21, R8.reuse, 0x7610, R21 ;  /* 0x0000761008157816 */ /* 0x040fe20000000015 */
[----:B------:R-:W-:Y:S01]  /*82d0*/  FMUL R81, R81, UR37 ;  /* 0x0000002551517c20 */ /* 0x000fe20008400000 */
[----:B------:R-:W-:Y:S01]  /*82e0*/  PRMT R22, R8, 0x7632, R22 ;  /* 0x0000763208167816 */ /* 0x000fe20000000016 */
[----:B------:R-:W-:Y:S01]  /*82f0*/  FMUL R8, R174, UR37 ;  /* 0x00000025ae087c20 */ /* 0x000fe20008400000 */
[----:B------:R-:W-:Y:S01]  /*8300*/  F2FP.F16.E4M3.UNPACK_B R174, R189.H1 ;  /* 0x000000bdffae723e */ /* 0x000fe200030006ff */
[----:B------:R-:W-:Y:S01]  /*8310*/  FMUL R84, R84, UR37 ;  /* 0x0000002554547c20 */ /* 0x000fe20008400000 */
[----:B------:R-:W-:Y:S01]  /*8320*/  F2FP.F16.E4M3.UNPACK_B R246, R228 ;  /* 0x000000e4fff6723e */ /* 0x000fe200020006ff */
[----:B------:R-:W-:Y:S01]  /*8330*/  FMUL R85, R85, UR37 ;  /* 0x0000002555557c20 */ /* 0x000fe20008400000 */
[----:B-1----:R-:W3:Y:S01]  /*8340*/  LDL.LU R25, [R1+0xd0] ;  /* 0x0000d00001197983 */ /* 0x002ee20000300800 */
[----:B------:R-:W-:Y:S01]  /*8350*/  F2FP.F16.E4M3.UNPACK_B R185, R231.H1 ;  /* 0x000000e7ffb9723e */ /* 0x000fe200030006ff */
[----:B------:R-:W-:Y:S01]  /*8360*/  FMUL R56, R56, UR37 ;  /* 0x0000002538387c20 */ /* 0x000fe20008400000 */
[----:B------:R-:W-:Y:S01]  /*8370*/  F2FP.F16.E4M3.UNPACK_B R231, R206 ;  /* 0x000000ceffe7723e */ /* 0x000fe200020006ff */
[----:B------:R1:W-:Y:S01]  /*8380*/  STL [R1+0x2c], R26 ;  /* 0x00002c1a01007387 */ /* 0x0003e20000100800 */
[----:B------:R-:W-:Y:S01]  /*8390*/  PRMT R206, R33, 0x7610, R206 ;  /* 0x0000761021ce7816 */ /* 0x000fe200000000ce */
[----:B------:R-:W-:Y:S01]  /*83a0*/  FMUL R57, R57, UR37 ;  /* 0x0000002539397c20 */ /* 0x000fe20008400000 */
[----:B------:R-:W-:Y:S01]  /*83b0*/  F2FP.F16.E4M3.UNPACK_B R245, R228.H1 ;  /* 0x000000e4fff5723e */ /* 0x000fe200030006ff */
[----:B------:R-:W-:Y:S01]  /*83c0*/  FMUL R60, R60, UR37 ;  /* 0x000000253c3c7c20 */ /* 0x000fe20008400000 */
[----:B------:R-:W-:Y:S01]  /*83d0*/  PRMT R207, R206, 0x7610, R207 ;  /* 0x00007610cecf7816 */ /* 0x000fe200000000cf */
[----:B------:R-:W-:Y:S01]  /*83e0*/  FMUL R61, R61, UR37 ;  /* 0x000000253d3d7c20 */ /* 0x000fe20008400000 */
[----:B------:R-:W-:Y:S01]  /*83f0*/  F2FP.F16.E4M3.UNPACK_B R228, R204 ;  /* 0x000000ccffe4723e */ /* 0x000fe200020006ff */
[----:B------:R-:W-:Y:S01]  /*8400*/  FMUL R64, R64, UR37 ;  /* 0x0000002540407c20 */ /* 0x000fe20008400000 */
[----:B------:R-:W-:Y:S01]  /*8410*/  F2FP.F16.E4M3.UNPACK_B R187, R212 ;  /* 0x000000d4ffbb723e */ /* 0x000fe200020006ff */
[----:B------:R-:W-:Y:S01]  /*8420*/  FMUL R65, R65, UR37 ;  /* 0x0000002541417c20 */ /* 0x000fe20008400000 */
[----:B------:R-:W-:Y:S01]  /*8430*/  F2FP.F16.E4M3.UNPACK_B R210, R223.H1 ;  /* 0x000000dfffd2723e */ /* 0x000fe200030006ff */
[----:B------:R-:W-:Y:S01]  /*8440*/  FMUL R68, R68, UR37 ;  /* 0x0000002544447c20 */ /* 0x000fe20008400000 */
[----:B------:R-:W-:Y:S01]  /*8450*/  F2FP.F16.E4M3.UNPACK_B R235, R216 ;  /* 0x000000d8ffeb723e */ /* 0x000fe200020006ff */
[----:B------:R-:W-:Y:S01]  /*8460*/  FMUL R69, R69, UR37 ;  /* 0x0000002545457c20 */ /* 0x000fe20008400000 */
        /* <DEDUP_REMOVED lines=8> */
[----:B------:R-:W-:Y:S01]  /*84f0*/  F2FP.F16.E4M3.UNPACK_B R186, R212.H1 ;  /* 0x000000d4ffba723e */ /* 0x000fe200030006ff */
[----:B------:R-:W-:Y:S01]  /*8500*/  FMUL R138, R138, UR37 ;  /* 0x000000258a8a7c20 */ /* 0x000fe20008400000 */
[----:B------:R-:W-:Y:S01]  /*8510*/  FMUL R139, R139, UR37 ;  /* 0x000000258b8b7c20 */ /* 0x000fe20008400000 */
[----:B------:R-:W-:Y:S01]  /*8520*/  FMUL R142, R142, UR37 ;  /* 0x000000258e8e7c20 */ /* 0x000fe20008400000 */
[----:B-1----:R-:W4:Y:S01]  /*8530*/  LDL.LU R26, [R1+0xcc] ;  /* 0x0000cc00011a7983 */ /* 0x002f220000300800 */
[----:B------:R-:W-:Y:S01]  /*8540*/  FMUL R143, R143, UR37 ;  /* 0x000000258f8f7c20 */ /* 0x000fe20008400000 */
[----:B------:R-:W-:Y:S01]  /*8550*/  FMUL R146, R146, UR37 ;  /* 0x0000002592927c20 */ /* 0x000fe20008400000 */
[----:B------:R-:W-:Y:S01]  /*8560*/  FMUL R147, R147, UR37 ;  /* 0x0000002593937c20 */ /* 0x000fe20008400000 */
[----:B------:R1:W-:Y:S01]  /*8570*/  STL [R1+0x24], R27 ;  /* 0x0000241b01007387 */ /* 0x0003e20000100800 */
[----:B------:R-:W-:Y:S01]  /*8580*/  FMUL R150, R150, UR37 ;  /* 0x0000002596967c20 */ /* 0x000fe20008400000 */
[----:B------:R-:W-:Y:S01]  /*8590*/  FMUL R151, R151, UR37 ;  /* 0x0000002597977c20 */ /* 0x000fe20008400000 */
[----:B------:R-:W-:Y:S01]  /*85a0*/  F2FP.F16.E4M3.UNPACK_B R214, R221.H1 ;  /* 0x000000ddffd6723e */ /* 0x000fe200030006ff */
[----:B------:R-:W-:Y:S01]  /*85b0*/  FMUL R122, R122, UR37 ;  /* 0x000000257a7a7c20 */ /* 0x000fe20008400000 */
[-C--:B------:R-:W-:Y:S01]  /*85c0*/  F2FP.F16.E4M3.UNPACK_B R211, R222.reuse ;  /* 0x000000deffd3723e */ /* 0x080fe200020006ff */
[----:B------:R-:W-:Y:S01]  /*85d0*/  FMUL R123, R123, UR37 ;  /* 0x000000257b7b7c20 */ /* 0x000fe20008400000 */
[----:B------:R-:W-:Y:S01]  /*85e0*/  F2FP.F16.E4M3.UNPACK_B R209, R222.H1 ;  /* 0x000000deffd1723e */ /* 0x000fe200030006ff */
[----:B------:R-:W-:Y:S01]  /*85f0*/  FMUL R126, R126, UR37 ;  /* 0x000000257e7e7c20 */ /* 0x000fe20008400000 */
[----:B------:R-:W-:Y:S01]  /*8600*/  F2FP.F16.E4M3.UNPACK_B R208, R223 ;  /* 0x000000dfffd0723e */ /* 0x000fe200020006ff */
[----:B------:R-:W-:Y:S01]  /*8610*/  FMUL R130, R130, UR37 ;  /* 0x0000002582827c20 */ /* 0x000fe20008400000 */
[----:B------:R-:W-:Y:S01]  /*8620*/  FMUL R131, R131, UR37 ;  /* 0x0000002583837c20 */ /* 0x000fe20008400000 */
[----:B------:R-:W-:Y:S01]  /*8630*/  FMUL R134, R134, UR37 ;  /* 0x0000002586867c20 */ /* 0x000fe20008400000 */
[----:B------:R-:W-:Y:S01]  /*8640*/  F2FP.F16.E4M3.UNPACK_B R213, R217 ;  /* 0x000000d9ffd5723e */ /* 0x000fe200020006ff */
[----:B------:R-:W-:Y:S01]  /*8650*/  FMUL R106, R106, UR37 ;  /* 0x000000256a6a7c20 */ /* 0x000fe20008400000 */
[-C--:B------:R-:W-:Y:S01]  /*8660*/  F2FP.F16.E4M3.UNPACK_B R215, R218.reuse ;  /* 0x000000daffd7723e */ /* 0x080fe200020006ff */
[----:B------:R-:W-:Y:S01]  /*8670*/  FMUL R107, R107, UR37 ;  /* 0x000000256b6b7c20 */ /* 0x000fe20008400000 */
[----:B------:R-:W-:Y:S01]  /*8680*/  F2FP.F16.E4M3.UNPACK_B R218, R218.H1 ;  /* 0x000000daffda723e */ /* 0x000fe200030006ff */
[----:B------:R-:W-:Y:S01]  /*8690*/  FMUL R110, R110, UR37 ;  /* 0x000000256e6e7c20 */ /* 0x000fe20008400000 */
[----:B------:R-:W-:Y:S01]  /*86a0*/  FMUL R111, R111, UR37 ;  /* 0x000000256f6f7c20 */ /* 0x000fe20008400000 */
[----:B------:R-:W-:Y:S01]  /*86b0*/  F2FP.F16.E4M3.UNPACK_B R220, R219.H1 ;  /* 0x000000dbffdc723e */ /* 0x000fe200030006ff */
[----:B------:R-:W-:Y:S01]  /*86c0*/  FMUL R114, R114, UR37 ;  /* 0x0000002572727c20 */ /* 0x000fe20008400000 */
[----:B------:R-:W-:Y:S01]  /*86d0*/  FMUL R115, R115, UR37 ;  /* 0x0000002573737c20 */ /* 0x000fe20008400000 */
[----:B------:R-:W-:Y:S01]  /*86e0*/  F2FP.F16.E4M3.UNPACK_B R222, R224.H1 ;  /* 0x000000e0ffde723e */ /* 0x000fe200030006ff */
[----:B------:R-:W-:Y:S01]  /*86f0*/  FMUL R118, R118, UR37 ;  /* 0x0000002576767c20 */ /* 0x000fe20008400000 */
[----:B------:R-:W-:Y:S01]  /*8700*/  F2FP.F16.E4M3.UNPACK_B R221, R225 ;  /* 0x000000e1ffdd723e */ /* 0x000fe200020006ff */
[----:B------:R-:W-:Y:S01]  /*8710*/  FMUL R119, R119, UR37 ;  /* 0x0000002577777c20 */ /* 0x000fe20008400000 */
[----:B-1----:R-:W4:Y:S01]  /*8720*/  LDL.LU R27, [R1+0xc8] ;  /* 0x0000c800011b7983 */ /* 0x002f220000300800 */
[-C--:B------:R-:W-:Y:S01]  /*8730*/  F2FP.F16.E4M3.UNPACK_B R223, R226.reuse ;  /* 0x000000e2ffdf723e */ /* 0x080fe200020006ff */
[----:B------:R-:W-:Y:S01]  /*8740*/  FMUL R98, R98, UR37 ;  /* 0x0000002562627c20 */ /* 0x000fe20008400000 */
[----:B------:R-:W-:Y:S01]  /*8750*/  F2FP.F16.E4M3.UNPACK_B R226, R226.H1 ;  /* 0x000000e2ffe2723e */ /* 0x000fe200030006ff */
[----:B------:R1:W-:Y:S01]  /*8760*/  STL [R1+0x1c], R28 ;  /* 0x00001c1c01007387 */ /* 0x0003e20000100800 */
        /* <DEDUP_REMOVED lines=26> */
[----:B-1----:R-:W4:Y:S01]  /*8910*/  LDL.LU R28, [R1+0xc4] ;  /* 0x0000c400011c7983 */ /* 0x002f220000300800 */
[----:B------:R-:W-:Y:S01]  /*8920*/  FMUL R55, R55, UR37 ;  /* 0x0000002537377c20 */ /* 0x000fe20008400000 */
[----:B------:R-:W-:Y:S01]  /*8930*/  F2FP.F16.E4M3.UNPACK_B R212, R216.H1 ;  /* 0x000000d8ffd4723e */ /* 0x000fe200030006ff */
[----:B------:R-:W-:Y:S01]  /*8940*/  BSSY.RECONVERGENT B0, `(.L_x_124) ;  /* 0x00002ab000007945 */ /* 0x000fe20003800200 */
[----:B------:R1:W-:Y:S01]  /*8950*/  STL [R1+0x14], R29 ;  /* 0x0000141d01007387 */ /* 0x0003e20000100800 */
[----:B------:R-:W-:Y:S02]  /*8960*/  F2FP.F16.E4M3.UNPACK_B R216, R217.H1 ;  /* 0x000000d9ffd8723e */ /* 0x000fe400030006ff */
[----:B------:R-:W-:Y:S02]  /*8970*/  F2FP.F16.E4M3.UNPACK_B R217, R219 ;  /* 0x000000dbffd9723e */ /* 0x000fe400020006ff */
[----:B------:R-:W-:Y:S02]  /*8980*/  F2FP.F16.E4M3.UNPACK_B R219, R224 ;  /* 0x000000e0ffdb723e */ /* 0x000fe400020006ff */
[----:B------:R-:W-:Y:S02]  /*8990*/  F2FP.F16.E4M3.UNPACK_B R224, R225.H1 ;  /* 0x000000e1ffe0723e */ /* 0x000fe400030006ff */
[-C--:B------:R-:W-:Y:S02]  /*89a0*/  F2FP.F16.E4M3.UNPACK_B R225, R227.reuse ;  /* 0x000000e3ffe1723e */ /* 0x080fe400020006ff */
[----:B------:R-:W-:Y:S01]  /*89b0*/  F2FP.F16.E4M3.UNPACK_B R227, R227.H1 ;  /* 0x000000e3ffe3723e */ /* 0x000fe200030006ff */
[----:B-1----:R-:W4:Y:S04]  /*89c0*/  LDL.LU R29, [R1+0xc0] ;  /* 0x0000c000011d7983 */ /* 0x002f280000300800 */
[----:B------:R1:W-:Y:S04]  /*89d0*/  STL [R1+0x10], R30 ;  /* 0x0000101e01007387 */ /* 0x0003e80000100800 */
[----:B-1----:R-:W4:Y:S04]  /*89e0*/  LDL.LU R30, [R1+0xbc] ;  /* 0x0000bc00011e7983 */ /* 0x002f280000300800 */
[----:B------:R1:W-:Y:S04]  /*89f0*/  STL [R1+0xc], R31 ;  /* 0x00000c1f01007387 */ /* 0x0003e80000100800 */
[----:B-1----:R-:W4:Y:S04]  /*8a00*/  LDL.LU R31, [R1+0xb8] ;  /* 0x0000b800011f7983 */ /* 0x002f280000300800 */
[----:B------:R1:W-:Y:S04]  /*8a10*/  STL [R1+0x8], R32 ;  /* 0x0000082001007387 */ /* 0x0003e80000100800 */
[----:B-1----:R-:W4:Y:S04]  /*8a20*/  LDL.LU R32, [R1+0xb4] ;  /* 0x0000b40001207983 */ /* 0x002f280000300800 */
[----:B------:R1:W-:Y:S04]  /*8a30*/  STL.S16 [R1], R18 ;  /* 0x0000001201007387 */ /* 0x0003e80000100600 */
[----:B------:R1:W-:Y:S04]  /*8a40*/  STL [R1+0x4], R23 ;  /* 0x0000041701007387 */ /* 0x0003e80000100800 */
[----:B------:R-:W4:Y:S04]  /*8a50*/  LDL.LU R33, [R1+0xb0] ;  /* 0x0000b00001217983 */ /* 0x000f280000300800 */
[----:B------:R-:W4:Y:S01]  /*8a60*/  LDL.LU R34, [R1+0xac] ;  /* 0x0000ac0001227983 */ /* 0x000f220000300800 */
[----:B-1----:R-:W-:Y:S01]  /*8a70*/  FMUL R18, R152, UR37 ;  /* 0x0000002598127c20 */ /* 0x002fe20008400000 */
[----:B------:R-:W-:Y:S01]  /*8a80*/  PRMT R152, R19, 0x7610, R152 ;  /* 0x0000761013987816 */ /* 0x000fe20000000098 */
[----:B------:R-:W-:Y:S01]  /*8a90*/  FMUL R19, R153, UR37 ;  /* 0x0000002599137c20 */ /* 0x000fe20008400000 */
        /* <DEDUP_REMOVED lines=8> */
[----:B------:R-:W-:Y:S01]  /*8b20*/  FMUL R22, R156, UR37 ;  /* 0x000000259c167c20 */ /* 0x000fe20008400000 */
[----:B------:R-:W-:Y:S01]  /*8b30*/  PRMT R158, R153, 0x7610, R158 ;  /* 0x00007610999e7816 */ /* 0x000fe2000000009e */
[----:B------:R-:W-:Y:S01]  /*8b40*/  FMUL R156, R162, UR37 ;  /* 0x00000025a29c7c20 */ /* 0x000fe20008400000 */
        /* <DEDUP_REMOVED lines=14> */
[--C-:B------:R-:W-:Y:S01]  /*8c30*/  HADD2.F32 R163, -RZ, R246.reuse.H0_H0 ;  /* 0x200000f6ffa37230 */ /* 0x100fe20000004100 */
[----:B------:R-:W-:Y:S01]  /*8c40*/  PRMT R201, R162, 0x7610, R201 ;  /* 0x00007610a2c97816 */ /* 0x000fe200000000c9 */
[----:B------:R-:W-:Y:S01]  /*8c50*/  HADD2.F32 R162, -RZ, R246.H1_H1 ;  /* 0x300000f6ffa27230 */ /* 0x000fe20000004100 */
[----:B------:R-:W-:Y:S01]  /*8c60*/  PRMT R200, R165, 0x7610, R200 ;  /* 0x00007610a5c87816 */ /* 0x000fe200000000c8 */
[--C-:B------:R-:W-:Y:S02]  /*8c70*/  HADD2.F32 R165, -RZ, R245.reuse.H0_H0 ;  /* 0x200000f5ffa57230 */ /* 0x100fe40000004100 */
[----:B------:R-:W-:Y:S01]  /*8c80*/  FMUL R161, R167, UR37 ;  /* 0x00000025a7a17c20 */ /* 0x000fe20008400000 */
[----:B------:R-:W-:Y:S01]  /*8c90*/  HADD2.F32 R166, -RZ, R166.H0_H0 ;  /* 0x200000a6ffa67230 */ /* 0x000fe20000004100 */
[----:B------:R-:W-:Y:S01]  /*8ca0*/  PRMT R167, R164, 0x7610, R167 ;  /* 0x00007610a4a77816 */ /* 0x000fe200000000a7 */
[----:B------:R-:W-:Y:S02]  /*8cb0*/  HADD2.F32 R164, -RZ, R245.H1_H1 ;  /* 0x300000f5ffa47230 */ /* 0x000fe40000004100 */
[----:B------:R-:W-:Y:S01]  /*8cc0*/  FFMA R0, R163, UR45, R0 ;  /* 0x0000002da3007c23 */ /* 0x000fe20008000000 */
[----:B------:R-:W-:Y:S01]  /*8cd0*/  FFMA R3, R162, UR45, R3 ;  /* 0x0000002da2037c23 */ /* 0x000fe20008000003 */
[----:B------:R-:W-:Y:S01]  /*8ce0*/  PRMT R162, R35, 0x7610, R162 ;  /* 0x0000761023a27816 */ /* 0x000fe200000000a2 */
[----:B------:R-:W-:Y:S01]  /*8cf0*/  HADD2.F32 R167, -RZ, R167.H0_H0 ;  /* 0x200000a7ffa77230 */ /* 0x000fe20000004100 */
[----:B------:R-:W4:Y:S01]  /*8d00*/  LDL.LU R35, [R1+0xa8] ;  /* 0x0000a80001237983 */ /* 0x000f220000300800 */
[----:B------:R-:W-:Y:S01]  /*8d10*/  FFMA R4, R165, UR45, R4 ;  /* 0x0000002da5047c23 */ /* 0x000fe20008000004 */
[----:B------:R-:W-:Y:S01]  /*8d20*/  FFMA R5, R164, UR45, R5 ;  /* 0x0000002da4057c23 */ /* 0x000fe20008000005 */
[----:B------:R-:W-:Y:S02]  /*8d30*/  PRMT R164, R36, 0x7610, R164 ;  /* 0x0000761024a47816 */ /* 0x000fe400000000a4 */
[----:B------:R-:W4:Y:S01]  /*8d40*/  LDL.LU R36, [R1+0xa4] ;  /* 0x0000a40001247983 */ /* 0x000f220000300800 */
[----:B------:R-:W-:Y:S02]  /*8d50*/  PRMT R165, R37, 0x7610, R165 ;  /* 0x0000761025a57816 */ /* 0x000fe400000000a5 */
[----:B------:R-:W-:Y:S01]  /*8d60*/  HADD2.F32 R164, -RZ, R164.H0_H0 ;  /* 0x200000a4ffa47230 */ /* 0x000fe20000004100 */
[----:B------:R-:W4:Y:S01]  /*8d70*/  LDL.LU R37, [R1+0xa0] ;  /* 0x0000a00001257983 */ /* 0x000f220000300800 */
[----:B------:R-:W-:Y:S01]  /*8d80*/  F2FP.F16.E4M3.UNPACK_B R245, R196 ;  /* 0x000000c4fff5723e */ /* 0x000fe200020006ff */
[----:B------:R-:W-:Y:S01]  /*8d90*/  HADD2.F32 R165, -RZ, R165.H0_H0 ;  /* 0x200000a5ffa57230 */ /* 0x000fe20000004100 */
[----:B------:R-:W-:Y:S01]  /*8da0*/  PRMT R196, R184, 0x7610, R196 ;  /* 0x00007610b8c47816 */ /* 0x000fe200000000c4 */
[----:B------:R-:W4:Y:S01]  /*8db0*/  LDL.LU R38, [R1+0x9c] ;  /* 0x00009c0001267983 */ /* 0x000f220000300800 */
[----:B------:R-:W-:Y:S02]  /*8dc0*/  PRMT R163, R198, 0x7610, R163 ;  /* 0x00007610c6a37816 */ /* 0x000fe400000000a3 */
[----:B------:R-:W-:Y:S01]  /*8dd0*/  F2FP.F16.E4M3.UNPACK_B R246, R197 ;  /* 0x000000c5fff6723e */ /* 0x000fe200020006ff */
[----:B------:R-:W4:Y:S01]  /*8de0*/  LDL.LU R39, [R1+0x98] ;  /* 0x0000980001277983 */ /* 0x000f220000300800 */
[----:B------:R-:W-:Y:S02]  /*8df0*/  PRMT R197, R162, 0x7610, R197 ;  /* 0x00007610a2c57816 */ /* 0x000fe400000000c5 */
[----:B------:R-:W-:Y:S01]  /*8e00*/  F2FP.SATFINITE.E4M3.F32.PACK_AB_MERGE_C R162, R5, R4, RZ ;  /* 0x0000000405a2723e */ /* 0x000fe200048070ff */
[----:B------:R-:W2:Y:S01]  /*8e10*/  LDL.LU R184, [R1+0x94] ;  /* 0x0000940001b87983 */ /* 0x000ea20000300800 */
[----:B------:R-:W-:Y:S01]  /*8e20*/  FMUL R4, R104, UR37 ;  /* 0x0000002568047c20 */ /* 0x000fe20008400000 */
[----:B------:R-:W-:Y:S01]  /*8e30*/  FMUL R104, R108, UR37 ;  /* 0x000000256c687c20 */ /* 0x000fe20008400000 */
[----:B------:R-:W-:Y:S01]  /*8e40*/  FMUL R108, R112, UR37 ;  /* 0x00000025706c7c20 */ /* 0x000fe20008400000 */
[----:B------:R-:W3:Y:S01]  /*8e50*/  LDL.LU.S16 R198, [R1+0x46] ;  /* 0x0000460001c67983 */ /* 0x000ee20000300600 */
[----:B------:R-:W-:Y:S01]  /*8e60*/  FMUL R112, R116, UR37 ;  /* 0x0000002574707c20 */ /* 0x000fe20008400000 */
[----:B------:R-:W-:Y:S01]  /*8e70*/  PRMT R204, R197, 0x7610, R204 ;  /* 0x00007610c5cc7816 */ /* 0x000fe200000000cc */
[----:B------:R-:W-:Y:S01]  /*8e80*/  FMUL R5, R105, UR37 ;  /* 0x0000002569057c20 */ /* 0x000fe20008400000 */
[----:B------:R-:W4:Y:S01]  /*8e90*/  LDL R188, [R1+0x50] ;  /* 0x0000500001bc7983 */ /* 0x000f220000100800 */
[----:B------:R-:W-:Y:S01]  /*8ea0*/  PRMT R199, R196, 0x7610, R199 ;  /* 0x00007610c4c77816 */ /* 0x000fe200000000c7 */
[----:B------:R-:W-:Y:S01]  /*8eb0*/  FMUL R105, R109, UR37 ;  /* 0x000000256d697c20 */ /* 0x000fe20008400000 */
[----:B------:R-:W-:Y:S01]  /*8ec0*/  PRMT R205, R204, 0x7610, R205 ;  /* 0x00007610cccd7816 */ /* 0x000fe200000000cd */
[----:B------:R-:W4:Y:S01]  /*8ed0*/  LDL R189, [R1+0x54] ;  /* 0x0000540001bd7983 */ /* 0x000f220000100800 */
[----:B------:R-:W-:Y:S01]  /*8ee0*/  FMUL R109, R113, UR37 ;  /* 0x00000025716d7c20 */ /* 0x000fe20008400000 */
[----:B------:R-:W-:Y:S01]  /*8ef0*/  FMUL R113, R117, UR37 ;  /* 0x0000002575717c20 */ /* 0x000fe20008400000 */
[----:B------:R-:W-:Y:S01]  /*8f00*/  HADD2.F32 R117, -RZ, R163.H0_H0 ;  /* 0x200000a3ff757230 */ /* 0x000fe20000004100 */
[----:B------:R-:W-:Y:S01]  /*8f10*/  STL.64 [R1+0x78], R90 ;  /* 0x0000785a01007387 */ /* 0x000fe20000100a00 */
[----:B------:R-:W-:Y:S02]  /*8f20*/  HADD2.F32 R163, -RZ, R203.H0_H0 ;  /* 0x200000cbffa37230 */ /* 0x000fe40000004100 */
[----:B------:R-:W-:Y:S02]  /*8f30*/  HADD2.F32 R193, -RZ, R205.H0_H0 ;  /* 0x200000cdffc17230 */ /* 0x000fe40000004100 */
[----:B------:R-:W-:Y:S01]  /*8f40*/  FFMA R6, R117, UR45, R6 ;  /* 0x0000002d75067c23 */ /* 0x000fe20008000006 */
[----:B------:R-:W-:Y:S01]  /*8f50*/  HADD2.F32 R117, -RZ, R201.H0_H0 ;  /* 0x200000c9ff757230 */ /* 0x000fe20000004100 */
[----:B------:R-:W-:Y:S06]  /*8f60*/  STL.64 [R1+0x70], R88 ;  /* 0x0000705801007387 */ /* 0x000fec0000100a00 */
[----:B------:R-:W-:Y:S06]  /*8f70*/  STL.64 [R1+0x88], R94 ;  /* 0x0000885e01007387 */ /* 0x000fec0000100a00 */
[----:B------:R1:W-:Y:S02]  /*8f80*/  STL.64 [R1+0x80], R92 ;  /* 0x0000805c01007387 */ /* 0x0003e40000100a00 */
[----:B-1----:R-:W-:Y:S01]  /*8f90*/  F2FP.SATFINITE.E4M3.F32.PACK_AB_MERGE_C R92, R3, R0, R162 ;  /* 0x00000000035c723e */ /* 0x002fe200048070a2 */
[----:B------:R-:W-:Y:S02]  /*8fa0*/  HADD2.F32 R162, -RZ, R202.H0_H0 ;  /* 0x200000caffa27230 */ /* 0x000fe40000004100 */
[----:B---3--:R-:W-:Y:S01]  /*8fb0*/  HADD2.F32 R116, -RZ, R198.H0_H0 ;  /* 0x200000c6ff747230 */ /* 0x008fe20000004100 */
[----:B--2---:R-:W-:Y:S01]  /*8fc0*/  R2UR UR4, R184 ;  /* 0x00000000b80472ca */ /* 0x004fe200000e0000 */
[----:B------:R-:W-:Y:S01]  /*8fd0*/  HADD2.F32 R184, -RZ, R187.H1_H1 ;  /* 0x300000bbffb87230 */ /* 0x000fe20000004100 */
[----:B------:R-:W2:Y:S01]  /*8fe0*/  LDL.LU.S16 R198, [R1+0x42] ;  /* 0x0000420001c67983 */ /* 0x000ea20000300600 */
[----:B----4-:R-:W-:Y:S01]  /*8ff0*/  R2UR UR6, R188 ;  /* 0x00000000bc0672ca */ /* 0x010fe200000e0000 */
[----:B------:R-:W-:Y:S01]  /*9000*/  FFMA R7, R116, UR45, R7 ;  /* 0x0000002d74077c23 */ /* 0x000fe20008000007 */
[----:B------:R-:W-:Y:S01]  /*9010*/  HADD2.F32 R116, -RZ, R200.H0_H0 ;  /* 0x200000c8ff747230 */ /* 0x000fe20000004100 */
[----:B------:R-:W3:Y:S01]  /*9020*/  LDL.S16 R197, [R1+0x38] ;  /* 0x0000380001c57983 */ /* 0x000ee20000100600 */
[----:B------:R-:W-:Y:S01]  /*9030*/  FFMA R8, R163, UR45, R8 ;  /* 0x0000002da3087c23 */ /* 0x000fe20008000008 */
[--C-:B------:R-:W-:Y:S02]  /*9040*/  HADD2.F32 R163, -RZ, R185.reuse.H0_H0 ;  /* 0x200000b9ffa37230 */ /* 0x100fe40000004100 */
[----:B------:R-:W-:Y:S01]  /*9050*/  FFMA R9, R162, UR45, R9 ;  /* 0x0000002da2097c23 */ /* 0x000fe20008000009 */
[----:B------:R-:W-:Y:S01]  /*9060*/  HADD2.F32 R162, -RZ, R185.H1_H1 ;  /* 0x300000b9ffa27230 */ /* 0x000fe20000004100 */
[----:B------:R-:W4:Y:S01]  /*9070*/  LDL.LU.S16 R196, [R1+0x3a] ;  /* 0x00003a0001c47983 */ /* 0x000f220000300600 */
[----:B------:R-:W-:Y:S02]  /*9080*/  HADD2.F32 R185, -RZ, R187.H0_H0 ;  /* 0x200000bbffb97230 */ /* 0x000fe40000004100 */
[----:B------:R-:W-:Y:S01]  /*9090*/  FFMA R10, R165, UR45, R10 ;  /* 0x0000002da50a7c23 */ /* 0x000fe2000800000a */
[----:B------:R-:W-:Y:S01]  /*90a0*/  HADD2.F32 R165, -RZ, R199.H0_H0 ;  /* 0x200000c7ffa57230 */ /* 0x000fe20000004100 */
[----:B------:R-:W4:Y:S01]  /*90b0*/  LDL.S16 R203, [R1+0x30] ;  /* 0x0000300001cb7983 */ /* 0x000f220000100600 */
[--C-:B------:R-:W-:Y:S02]  /*90c0*/  HADD2.F32 R187, -RZ, R186.reuse.H0_H0 ;  /* 0x200000baffbb7230 */ /* 0x100fe40000004100 */
[----:B------:R-:W-:Y:S01]  /*90d0*/  FFMA R11, R164, UR45, R11 ;  /* 0x0000002da40b7c23 */ /* 0x000fe2000800000b */
[----:B------:R-:W-:Y:S01]  /*90e0*/  HADD2.F32 R186, -RZ, R186.H1_H1 ;  /* 0x300000baffba7230 */ /* 0x000fe20000004100 */
[----:B------:R-:W4:Y:S01]  /*90f0*/  LDL.LU.S16 R202, [R1+0x32] ;  /* 0x0000320001ca7983 */ /* 0x000f220000300600 */
[----:B------:R-:W-:Y:S01]  /*9100*/  F2FP.SATFINITE.E4M3.F32.PACK_AB_MERGE_C R8, R9, R8, RZ ;  /* 0x000000080908723e */ /* 0x000fe200048070ff */
[----:B------:R-:W-:Y:S01]  /*9110*/  FFMA R12, R117, UR45, R12 ;  /* 0x0000002d750c7c23 */ /* 0x000fe2000800000c */
[----:B------:R-:W-:Y:S01]  /*9120*/  FFMA R13, R166, UR45, R13 ;  /* 0x0000002da60d7c23 */ /* 0x000fe2000800000d */
[----:B------:R-:W4:Y:S01]  /*9130*/  LDL.S16 R201, [R1+0x28] ;  /* 0x0000280001c97983 */ /* 0x000f220000100600 */
[----:B------:R-:W-:Y:S01]  /*9140*/  FFMA R14, R167, UR45, R14 ;  /* 0x0000002da70e7c23 */ /* 0x000fe2000800000e */
[----:B------:R-:W-:Y:S02]  /*9150*/  HADD2.F32 R167, -RZ, R207.H0_H0 ;  /* 0x200000cfffa77230 */ /* 0x000fe40000004100 */
[----:B------:R-:W-:Y:S01]  /*9160*/  FFMA R15, R116, UR45, R15 ;  /* 0x0000002d740f7c23 */ /* 0x000fe2000800000f */
[----:B------:R-:W4:Y:S01]  /*9170*/  LDL.LU.S16 R200, [R1+0x2a] ;  /* 0x00002a0001c87983 */ /* 0x000f220000300600 */
[----:B------:R-:W-:Y:S01]  /*9180*/  F2FP.SATFINITE.E4M3.F32.PACK_AB_MERGE_C R12, R13, R12, RZ ;  /* 0x0000000c0d0c723e */ /* 0x000fe200048070ff */
[----:B------:R-:W-:Y:S01]  /*9190*/  FFMA R16, R163, UR45, R16 ;  /* 0x0000002da3107c23 */ /* 0x000fe20008000010 */
[----:B------:R-:W-:Y:S01]  /*91a0*/  FFMA R17, R162, UR45, R17 ;  /* 0x0000002da2117c23 */ /* 0x000fe20008000011 */
[----:B------:R-:W4:Y:S01]  /*91b0*/  LDL.LU.S16 R206, [R1+0x22] ;  /* 0x0000220001ce7983 */ /* 0x000f220000300600 */
[----:B------:R-:W-:Y:S01]  /*91c0*/  FFMA R18, R185, UR45, R18 ;  /* 0x0000002db9127c23 */ /* 0x000fe20008000012 */
[----:B------:R-:W-:Y:S01]  /*91d0*/  FFMA R19, R184, UR45, R19 ;  /* 0x0000002db8137c23 */ /* 0x000fe20008000013 */
[----:B------:R-:W-:Y:S01]  /*91e0*/  R2UR UR5, R189 ;  /* 0x00000000bd0572ca */ /* 0x000fe200000e0000 */
[----:B------:R-:W4:Y:S01]  /*91f0*/  LDL.LU.S16 R204, [R1+0x1a] ;  /* 0x00001a0001cc7983 */ /* 0x000f220000300600 */
[----:B------:R-:W-:Y:S01]  /*9200*/  F2FP.SATFINITE.E4M3.F32.PACK_AB_MERGE_C R16, R17, R16, RZ ;  /* 0x000000101110723e */ /* 0x000fe200048070ff */
[----:B------:R-:W-:Y:S01]  /*9210*/  FFMA R20, R187, UR45, R20 ;  /* 0x0000002dbb147c23 */ /* 0x000fe20008000014 */
[----:B------:R-:W-:Y:S01]  /*9220*/  FFMA R21, R186, UR45, R21 ;  /* 0x0000002dba157c23 */ /* 0x000fe20008000015 */
[----:B------:R-:W4:Y:S01]  /*9230*/  LDL.S16 R93, [R1+0x3c] ;  /* 0x00003c00015d7983 */ /* 0x000f220000100600 */
[----:B------:R-:W-:Y:S01]  /*9240*/  FFMA R22, R165, UR45, R22 ;  /* 0x0000002da5167c23 */ /* 0x000fe20008000016 */
[----:B------:R-:W-:Y:S01]  /*9250*/  FMUL R24, R24, UR37 ;  /* 0x0000002518187c20 */ /* 0x000fe20008400000 */
[----:B------:R-:W-:Y:S01]  /*9260*/  FMUL R25, R25, UR37 ;  /* 0x0000002519197c20 */ /* 0x000fe20008400000 */
[----:B------:R-:W4:Y:S01]  /*9270*/  LDL.LU.S16 R194, [R1+0x3e] ;  /* 0x00003e0001c27983 */ /* 0x000f220000300600 */
[----:B------:R-:W-:Y:S01]  /*9280*/  F2FP.SATFINITE.E4M3.F32.PACK_AB_MERGE_C R20, R21, R20, RZ ;  /* 0x000000141514723e */ /* 0x000fe200048070ff */
[----:B------:R-:W-:Y:S02]  /*9290*/  HADD2.F32 R21, -RZ, R168.H0_H0 ;  /* 0x200000a8ff157230 */ /* 0x000fe40000004100 */
[----:B------:R-:W-:Y:S01]  /*92a0*/  FMUL R28, R28, UR37 ;  /* 0x000000251c1c7c20 */ /* 0x000fe20008400000 */
[----:B------:R-:W4:Y:S01]  /*92b0*/  LDL.S16 R195, [R1+0x34] ;  /* 0x0000340001c37983 */ /* 0x000f220000100600 */
[----:B------:R-:W-:Y:S01]  /*92c0*/  UIADD3 UR5, UPT, UPT, UR5, 0x120, URZ ;  /* 0x0000012005057890 */ /* 0x000fe2000fffe0ff */
[----:B------:R-:W-:Y:S01]  /*92d0*/  FMUL R29, R29, UR37 ;  /* 0x000000251d1d7c20 */ /* 0x000fe20008400000 */
[----:B------:R-:W-:Y:S01]  /*92e0*/  FMUL R32, R32, UR37 ;  /* 0x0000002520207c20 */ /* 0x000fe20008400000 */
[----:B------:R-:W4:Y:S01]  /*92f0*/  LDL.LU.S16 R94, [R1+0x36] ;  /* 0x00003600015e7983 */ /* 0x000f220000300600 */
[----:B------:R-:W-:Y:S01]  /*9300*/  ULOP3.LUT UR5, UR5, 0xfefffff8, URZ, 0xc0, !UPT ;  /* 0xfefffff805057892 */ /* 0x000fe2000f8ec0ff */
[----:B------:R-:W-:Y:S01]  /*9310*/  FMUL R33, R33, UR37 ;  /* 0x0000002521217c20 */ /* 0x000fe20008400000 */
[----:B------:R-:W-:Y:S01]  /*9320*/  FMUL R36, R36, UR37 ;  /* 0x0000002524247c20 */ /* 0x000fe20008400000 */
[----:B------:R-:W4:Y:S01]  /*9330*/  LDL.S16 R95, [R1+0x2c] ;  /* 0x00002c00015f7983 */ /* 0x000f220000100600 */
        /* <DEDUP_REMOVED lines=9> */
[----:B--2---:R-:W-:Y:S02]  /*93d0*/  HADD2.F32 R188, -RZ, R198.H0_H0 ;  /* 0x200000c6ffbc7230 */ /* 0x004fe40000004100 */
[----:B---3--:R-:W-:Y:S03]  /*93e0*/  HADD2.F32 R189, -RZ, R197.H0_H0 ;  /* 0x200000c5ffbd7230 */ /* 0x008fe60000004100 */
[----:B------:R-:W-:Y:S01]  /*93f0*/  FFMA R23, R188, UR45, R23 ;  /* 0x0000002dbc177c23 */ /* 0x000fe20008000017 */
[----:B----4-:R-:W-:Y:S02]  /*9400*/  HADD2.F32 R164, -RZ, R196.H0_H0 ;  /* 0x200000c4ffa47230 */ /* 0x010fe40000004100 */
[----:B------:R-:W-:Y:S01]  /*9410*/  FFMA R152, R189, UR45, R152 ;  /* 0x0000002dbd987c23 */ /* 0x000fe20008000098 */
[----:B------:R-:W2:Y:S01]  /*9420*/  LDL.LU.S16 R196, [R1+0x2e] ;  /* 0x00002e0001c47983 */ /* 0x000ea20000300600 */
[----:B------:R-:W-:Y:S02]  /*9430*/  HADD2.F32 R117, -RZ, R203.H0_H0 ;  /* 0x200000cbff757230 */ /* 0x000fe40000004100 */
[----:B------:R-:W-:Y:S01]  /*9440*/  FFMA R153, R164, UR45, R153 ;  /* 0x0000002da4997c23 */ /* 0x000fe20008000099 */
[----:B------:R-:W3:Y:S01]  /*9450*/  LDL.S16 R197, [R1+0x24] ;  /* 0x0000240001c57983 */ /* 0x000ee20000100600 */
[----:B------:R-:W-:Y:S02]  /*9460*/  HADD2.F32 R190, -RZ, R202.H0_H0 ;  /* 0x200000caffbe7230 */ /* 0x000fe40000004100 */
[----:B------:R-:W-:Y:S01]  /*9470*/  FFMA R154, R117, UR45, R154 ;  /* 0x0000002d759a7c23 */ /* 0x000fe2000800009a */
[----:B------:R-:W4:Y:S01]  /*9480*/  LDL.LU.S16 R88, [R1+0x26] ;  /* 0x0000260001587983 */ /* 0x000f220000300600 */
[----:B------:R-:W-:Y:S01]  /*9490*/  F2FP.SATFINITE.E4M3.F32.PACK_AB_MERGE_C R152, R153, R152, RZ ;  /* 0x000000989998723e */ /* 0x000fe200048070ff */
[----:B------:R-:W-:Y:S02]  /*94a0*/  HADD2.F32 R191, -RZ, R201.H0_H0 ;  /* 0x200000c9ffbf7230 */ /* 0x000fe40000004100 */
[----:B------:R-:W-:Y:S01]  /*94b0*/  FFMA R155, R190, UR45, R155 ;  /* 0x0000002dbe9b7c23 */ /* 0x000fe2000800009b */
[----:B------:R-:W-:Y:S01]  /*94c0*/  HADD2.F32 R190, -RZ, R214.H1_H1 ;  /* 0x300000d6ffbe7230 */ /* 0x000fe20000004100 */
[----:B------:R-:W4:Y:S01]  /*94d0*/  LDL.S16 R89, [R1+0x1c] ;  /* 0x00001c0001597983 */ /* 0x000f220000100600 */
[----:B------:R-:W-:Y:S02]  /*94e0*/  HADD2.F32 R166, -RZ, R200.H0_H0 ;  /* 0x200000c8ffa67230 */ /* 0x000fe40000004100 */
[----:B------:R-:W-:Y:S01]  /*94f0*/  FFMA R156, R191, UR45, R156 ;  /* 0x0000002dbf9c7c23 */ /* 0x000fe2000800009c */
[----:B------:R-:W-:Y:S01]  /*9500*/  HADD2.F32 R191, -RZ, R211.H0_H0 ;  /* 0x200000d3ffbf7230 */ /* 0x000fe20000004100 */
[----:B------:R-:W4:Y:S01]  /*9510*/  LDL.LU.S16 R198, [R1+0x1e] ;  /* 0x00001e0001c67983 */ /* 0x000f220000300600 */
[----:B------:R-:W-:Y:S02]  /*9520*/  HADD2.F32 R192, -RZ, R206.H0_H0 ;  /* 0x200000ceffc07230 */ /* 0x000fe40000004100 */
[----:B------:R-:W-:Y:S01]  /*9530*/  FFMA R157, R166, UR45, R157 ;  /* 0x0000002da69d7c23 */ /* 0x000fe2000800009d */
[----:B------:R-:W-:Y:S01]  /*9540*/  HADD2.F32 R166, -RZ, R209.H1_H1 ;  /* 0x300000d1ffa67230 */ /* 0x000fe20000004100 */
[----:B------:R-:W4:Y:S01]  /*9550*/  LDL.S16 R199, [R1+0x14] ;  /* 0x0000140001c77983 */ /* 0x000f220000100600 */
[----:B------:R-:W-:Y:S02]  /*9560*/  HADD2.F32 R116, -RZ, R204.H0_H0 ;  /* 0x200000ccff747230 */ /* 0x000fe40000004100 */
[----:B------:R-:W-:Y:S01]  /*9570*/  FFMA R158, R167, UR45, R158 ;  /* 0x0000002da79e7c23 */ /* 0x000fe2000800009e */
[--C-:B------:R-:W-:Y:S01]  /*9580*/  HADD2.F32 R167, -RZ, R208.reuse.H0_H0 ;  /* 0x200000d0ffa77230 */ /* 0x100fe20000004100 */
[----:B------:R-:W4:Y:S01]  /*9590*/  LDL.LU.S16 R90, [R1+0x16] ;  /* 0x00001600015a7983 */ /* 0x000f220000300600 */
[----:B------:R-:W-:Y:S02]  /*95a0*/  HADD2.F32 R163, -RZ, R93.H0_H0 ;  /* 0x2000005dffa37230 */ /* 0x000fe40000004100 */
[----:B------:R-:W-:Y:S01]  /*95b0*/  FFMA R159, R192, UR45, R159 ;  /* 0x0000002dc09f7c23 */ /* 0x000fe2000800009f */
[----:B------:R-:W-:Y:S01]  /*95c0*/  HADD2.F32 R208, -RZ, R208.H1_H1 ;  /* 0x300000d0ffd07230 */ /* 0x000fe20000004100 */
[----:B------:R-:W4:Y:S01]  /*95d0*/  LDL.S16 R91, [R1+0x10] ;  /* 0x00001000015b7983 */ /* 0x000f220000100600 */
[----:B------:R-:W-:Y:S02]  /*95e0*/  HADD2.F32 R194, -RZ, R194.H0_H0 ;  /* 0x200000c2ffc27230 */ /* 0x000fe40000004100 */
[----:B------:R-:W-:Y:S01]  /*95f0*/  FFMA R160, R193, UR45, R160 ;  /* 0x0000002dc1a07c23 */ /* 0x000fe200080000a0 */
[----:B------:R-:W-:Y:S01]  /*9600*/  HADD2.F32 R192, -RZ, R210.H1_H1 ;  /* 0x300000d2ffc07230 */ /* 0x000fe20000004100 */
[----:B------:R-:W4:Y:S01]  /*9610*/  LDL.LU.S16 R200, [R1+0x12] ;  /* 0x0000120001c87983 */ /* 0x000f220000300600 */
[----:B------:R-:W-:Y:S02]  /*9620*/  HADD2.F32 R195, -RZ, R195.H0_H0 ;  /* 0x200000c3ffc37230 */ /* 0x000fe40000004100 */
[----:B------:R-:W-:Y:S01]  /*9630*/  FFMA R161, R116, UR45, R161 ;  /* 0x0000002d74a17c23 */ /* 0x000fe200080000a1 */
[----:B------:R-:W-:Y:S01]  /*9640*/  HADD2.F32 R193, -RZ, R235.H0_H0 ;  /* 0x200000ebffc17230 */ /* 0x000fe20000004100 */
[----:B------:R-:W4:Y:S01]  /*9650*/  LDL.S16 R201, [R1+0xc] ;  /* 0x00000c0001c97983 */ /* 0x000f220000100600 */
[----:B------:R-:W-:Y:S01]  /*9660*/  HADD2.F32 R162, -RZ, R94.H0_H0 ;  /* 0x2000005effa27230 */ /* 0x000fe20000004100 */
[----:B------:R-:W-:Y:S01]  /*9670*/  F2FP.SATFINITE.E4M3.F32.PACK_AB_MERGE_C R93, R7, R6, R8 ;  /* 0x00000006075d723e */ /* 0x000fe20004807008 */
[----:B------:R-:W-:Y:S01]  /*9680*/  HADD2.F32 R153, -RZ, R179.H0_H0 ;  /* 0x200000b3ff997230 */ /* 0x000fe20000004100 */
[----:B------:R-:W4:Y:S01]  /*9690*/  LDL.LU.S16 R203, [R1+0xe] ;  /* 0x00000e0001cb7983 */ /* 0x000f220000300600 */
[----:B------:R-:W-:Y:S01]  /*96a0*/  HADD2.F32 R185, -RZ, R95.H0_H0 ;  /* 0x2000005fffb97230 */ /* 0x000fe20000004100 */
[----:B------:R-:W-:Y:S01]  /*96b0*/  F2FP.SATFINITE.E4M3.F32.PACK_AB_MERGE_C R160, R161, R160, RZ ;  /* 0x000000a0a1a0723e */ /* 0x000fe200048070ff */
[----:B------:R-:W-:Y:S01]  /*96c0*/  FFMA R136, R163, UR45, R136 ;  /* 0x0000002da3887c23 */ /* 0x000fe20008000088 */
[----:B------:R-:W-:Y:S01]  /*96d0*/  HADD2.F32 R163, -RZ, R213.H0_H0 ;  /* 0x200000d5ffa37230 */ /* 0x000fe20000004100 */
[----:B------:R-:W4:Y:S01]  /*96e0*/  LDL.S16 R202, [R1+0x8] ;  /* 0x0000080001ca7983 */ /* 0x000f220000100600 */
[----:B------:R-:W-:Y:S01]  /*96f0*/  F2FP.SATFINITE.E4M3.F32.PACK_AB_MERGE_C R94, R11, R10, R12 ;  /* 0x0000000a0b5e723e */ /* 0x000fe2000480700c */
[----:B------:R-:W-:Y:S01]  /*9700*/  FFMA R137, R194, UR45, R137 ;  /* 0x0000002dc2897c23 */ /* 0x000fe20008000089 */
[----:B------:R-:W-:Y:S01]  /*9710*/  HADD2.F32 R194, -RZ, R216.H1_H1 ;  /* 0x300000d8ffc27230 */ /* 0x000fe20000004100 */
[----:B------:R-:W4:Y:S01]  /*9720*/  LDL.LU.S16 R207, [R1+0xa] ;  /* 0x00000a0001cf7983 */ /* 0x000f220000300600 */
[----:B------:R-:W-:Y:S01]  /*9730*/  F2FP.SATFINITE.E4M3.F32.PACK_AB_MERGE_C R95, R15, R14, R16 ;  /* 0x0000000e0f5f723e */ /* 0x000fe20004807010 */
[----:B------:R-:W-:Y:S01]  /*9740*/  FFMA R138, R195, UR45, R138 ;  /* 0x0000002dc38a7c23 */ /* 0x000fe2000800008a */
[----:B------:R-:W-:Y:S01]  /*9750*/  HADD2.F32 R195, -RZ, R215.H0_H0 ;  /* 0x200000d7ffc37230 */ /* 0x000fe20000004100 */
[----:B------:R-:W4:Y:S01]  /*9760*/  LDL.S16 R206, [R1+0x4] ;  /* 0x0000040001ce7983 */ /* 0x000f220000100600 */
[----:B------:R-:W-:Y:S01]  /*9770*/  F2FP.SATFINITE.E4M3.F32.PACK_AB_MERGE_C R156, R157, R156, RZ ;  /* 0x0000009c9d9c723e */ /* 0x000fe200048070ff */
[----:B------:R-:W-:Y:S01]  /*9780*/  FFMA R139, R162, UR45, R139 ;  /* 0x0000002da28b7c23 */ /* 0x000fe2000800008b */
[----:B------:R-:W-:Y:S01]  /*9790*/  HADD2.F32 R162, -RZ, R218.H1_H1 ;  /* 0x300000daffa27230 */ /* 0x000fe20000004100 */
[----:B------:R-:W4:Y:S01]  /*97a0*/  LDL.LU.S16 R205, [R1+0x6] ;  /* 0x0000060001cd7983 */ /* 0x000f220000300600 */
[----:B------:R-:W-:Y:S01]  /*97b0*/  FFMA R140, R185, UR45, R140 ;  /* 0x0000002db98c7c23 */ /* 0x000fe2000800008c */
[----:B------:R-:W-:Y:S02]  /*97c0*/  HADD2.F32 R185, -RZ, R217.H0_H0 ;  /* 0x200000d9ffb97230 */ /* 0x000fe40000004100 */
[----:B------:R-:W4:Y:S01]  /*97d0*/  LDL.LU.S16 R204, [R1] ;  /* 0x0000000001cc7983 */ /* 0x000f220000300600 */
[----:B------:R-:W1:Y:S02]  /*97e0*/  S2R R161, SR_TID.X ;  /* 0x0000000000a17919 */ /* 0x000e640000002100 */
[----:B-1----:R-:W-:Y:S01]  /*97f0*/  LOP3.LUT P0, RZ, R161, 0x60, RZ, 0xc0, !PT ;  /* 0x00000060a1ff7812 */ /* 0x002fe2000780c0ff */
[----:B--2---:R-:W-:Y:S02]  /*9800*/  HADD2.F32 R196, -RZ, R196.H0_H0 ;  /* 0x200000c4ffc47230 */ /* 0x004fe40000004100 */
[----:B---3--:R-:W-:Y:S03]  /*9810*/  HADD2.F32 R197, -RZ, R197.H0_H0 ;  /* 0x200000c5ffc57230 */ /* 0x008fe60000004100 */
[----:B------:R-:W-:Y:S01]  /*9820*/  FFMA R141, R196, UR45, R141 ;  /* 0x0000002dc48d7c23 */ /* 0x000fe2000800008d */
[----:B------:R-:W-:Y:S02]  /*9830*/  HADD2.F32 R196, -RZ, R220.H1_H1 ;  /* 0x300000dcffc47230 */ /* 0x000fe40000004100 */
[----:B----4-:R-:W-:Y:S01]  /*9840*/  HADD2.F32 R184, -RZ, R88.H0_H0 ;  /* 0x20000058ffb87230 */ /* 0x010fe20000004100 */
[----:B------:R-:W-:Y:S01]  /*9850*/  F2FP.SATFINITE.E4M3.F32.PACK_AB_MERGE_C R88, R19, R18, R20 ;  /* 0x000000121358723e */ /* 0x000fe20004807014 */
[----:B------:R-:W-:Y:S02]  /*9860*/  HADD2.F32 R20, -RZ, R168.H1_H1 ;  /* 0x300000a8ff147230 */ /* 0x000fe40000004100 */
[----:B------:R-:W-:Y:S01]  /*9870*/  FFMA R142, R197, UR45, R142 ;  /* 0x0000002dc58e7c23 */ /* 0x000fe2000800008e */
[----:B------:R-:W-:Y:S02]  /*9880*/  HADD2.F32 R197, -RZ, R219.H0_H0 ;  /* 0x200000dbffc57230 */ /* 0x000fe40000004100 */
[----:B------:R-:W-:Y:S01]  /*9890*/  FFMA R143, R184, UR45, R143 ;  /* 0x0000002db88f7c23 */ /* 0x000fe2000800008f */
[----:B------:R-:W-:Y:S01]  /*98a0*/  HADD2.F32 R187, -RZ, R89.H0_H0 ;  /* 0x20000059ffbb7230 */ /* 0x000fe20000004100 */
[----:B------:R-:W-:Y:S01]  /*98b0*/  F2FP.SATFINITE.E4M3.F32.PACK_AB_MERGE_C R89, R23, R22, R152 ;  /* 0x000000161759723e */ /* 0x000fe20004807098 */
[----:B------:R-:W-:Y:S02]  /*98c0*/  HADD2.F32 R184, -RZ, R222.H1_H1 ;  /* 0x300000deffb87230 */ /* 0x000fe40000004100 */
[----:B------:R-:W-:Y:S02]  /*98d0*/  HADD2.F32 R198, -RZ, R198.H0_H0 ;  /* 0x200000c6ffc67230 */ /* 0x000fe40000004100 */
[----:B------:R-:W-:Y:S01]  /*98e0*/  FFMA R144, R187, UR45, R144 ;  /* 0x0000002dbb907c23 */ /* 0x000fe20008000090 */
[----:B------:R-:W-:Y:S01]  /*98f0*/  HADD2.F32 R187, -RZ, R221.H0_H0 ;  /* 0x200000ddffbb7230 */ /* 0x000fe20000004100 */
[----:B------:R-:W-:Y:S01]  /*9900*/  F2FP.SATFINITE.E4M3.F32.PACK_AB_MERGE_C R157, R143, R142, RZ ;  /* 0x0000008e8f9d723e */ /* 0x000fe200048070ff */
[----:B------:R-:W-:Y:S02]  /*9910*/  HADD2.F32 R199, -RZ, R199.H0_H0 ;  /* 0x200000c7ffc77230 */ /* 0x000fe40000004100 */
[----:B------:R-:W-:Y:S01]  /*9920*/  FFMA R145, R198, UR45, R145 ;  /* 0x0000002dc6917c23 */ /* 0x000fe20008000091 */
[----:B------:R-:W-:Y:S01]  /*9930*/  HADD2.F32 R198, -RZ, R224.H1_H1 ;  /* 0x300000e0ffc67230 */ /* 0x000fe20000004100 */
[----:B------:R-:W-:Y:S01]  /*9940*/  F2FP.SATFINITE.E4M3.F32.PACK_AB_MERGE_C R157, R141, R140, R157 ;  /* 0x0000008c8d9d723e */ /* 0x000fe2000480709d */
[----:B------:R-:W-:Y:S01]  /*9950*/  HADD2.F32 R186, -RZ, R90.H0_H0 ;  /* 0x2000005affba7230 */ /* 0x000fe20000004100 */
[----:B------:R-:W-:Y:S01]  /*9960*/  F2FP.SATFINITE.E4M3.F32.PACK_AB_MERGE_C R90, R155, R154, R156 ;  /* 0x0000009a9b5a723e */ /* 0x000fe2000480709c */
[----:B------:R-:W-:Y:S01]  /*9970*/  HADD2.F32 R23, -RZ, R183.H0_H0 ;  /* 0x200000b7ff177230 */ /* 0x000fe20000004100 */
[----:B------:R-:W-:Y:S01]  /*9980*/  F2FP.SATFINITE.E4M3.F32.PACK_AB_MERGE_C R156, R139, R138, RZ ;  /* 0x0000008a8b9c723e */ /* 0x000fe200048070ff */
[----:B------:R-:W-:Y:S01]  /*9990*/  HADD2.F32 R165, -RZ, R91.H0_H0 ;  /* 0x2000005bffa57230 */ /* 0x000fe20000004100 */
[----:B------:R-:W-:Y:S01]  /*99a0*/  F2FP.SATFINITE.E4M3.F32.PACK_AB_MERGE_C R91, R159, R158, R160 ;  /* 0x0000009e9f5b723e */ /* 0x000fe200048070a0 */
[----:B------:R-:W-:Y:S01]  /*99b0*/  HADD2.F32 R22, -RZ, R183.H1_H1 ;  /* 0x300000b7ff167230 */ /* 0x000fe20000004100 */
[----:B------:R-:W-:Y:S01]  /*99c0*/  F2FP.SATFINITE.E4M3.F32.PACK_AB_MERGE_C R156, R137, R136, R156 ;  /* 0x00000088899c723e */ /* 0x000fe2000480709c */
[----:B------:R-:W-:Y:S02]  /*99d0*/  HADD2.F32 R200, -RZ, R200.H0_H0 ;  /* 0x200000c8ffc87230 */ /* 0x000fe40000004100 */
[----:B------:R-:W-:Y:S01]  /*99e0*/  FFMA R146, R199, UR45, R146 ;  /* 0x0000002dc7927c23 */ /* 0x000fe20008000092 */
[----:B------:R-:W-:Y:S02]  /*99f0*/  HADD2.F32 R199, -RZ, R223.H0_H0 ;  /* 0x200000dfffc77230 */ /* 0x000fe40000004100 */
[----:B------:R-:W-:Y:S01]  /*9a00*/  FFMA R147, R186, UR45, R147 ;  /* 0x0000002dba937c23 */ /* 0x000fe20008000093 */
[----:B------:R-:W-:Y:S02]  /*9a10*/  HADD2.F32 R201, -RZ, R201.H0_H0 ;  /* 0x200000c9ffc97230 */ /* 0x000fe40000004100 */
[----:B------:R-:W-:Y:S01]  /*9a20*/  FFMA R148, R165, UR45, R148 ;  /* 0x0000002da5947c23 */ /* 0x000fe20008000094 */
[----:B------:R-:W-:Y:S02]  /*9a30*/  HADD2.F32 R186, -RZ, R226.H1_H1 ;  /* 0x300000e2ffba7230 */ /* 0x000fe40000004100 */
[----:B------:R-:W-:Y:S01]  /*9a40*/  FFMA R149, R200, UR45, R149 ;  /* 0x0000002dc8957c23 */ /* 0x000fe20008000095 */
[----:B------:R-:W-:Y:S01]  /*9a50*/  HADD2.F32 R188, -RZ, R203.H0_H0 ;  /* 0x200000cbffbc7230 */ /* 0x000fe20000004100 */
[----:B------:R-:W-:Y:S01]  /*9a60*/  F2FP.SATFINITE.E4M3.F32.PACK_AB_MERGE_C R147, R147, R146, RZ ;  /* 0x000000929393723e */ /* 0x000fe200048070ff */
[----:B------:R-:W-:Y:S01]  /*9a70*/  HADD2.F32 R165, -RZ, R225.H0_H0 ;  /* 0x200000e1ffa57230 */ /* 0x000fe20000004100 */
[----:B------:R-:W-:Y:S01]  /*9a80*/  SHF.L.U32 R146, R161, 0x4, RZ ;  /* 0x00000004a1927819 */ /* 0x000fe200000006ff */
[----:B------:R-:W-:Y:S01]  /*9a90*/  HADD2.F32 R189, -RZ, R202.H0_H0 ;  /* 0x200000caffbd7230 */ /* 0x000fe20000004100 */
[----:B------:R-:W-:Y:S01]  /*9aa0*/  F2FP.SATFINITE.E4M3.F32.PACK_AB_MERGE_C R158, R145, R144, R147 ;  /* 0x00000090919e723e */ /* 0x000fe20004807093 */
[----:B------:R-:W-:Y:S01]  /*9ab0*/  HADD2.F32 R200, -RZ, R227.H1_H1 ;  /* 0x300000e3ffc87230 */ /* 0x000fe20000004100 */
[----:B------:R-:W-:Y:S01]  /*9ac0*/  LOP3.LUT R146, R146, 0x7f0, RZ, 0xc0, !PT ;  /* 0x000007f092927812 */ /* 0x000fe200078ec0ff */
        /* <DEDUP_REMOVED lines=10> */
[----:B------:R-:W-:Y:S02]  /*9b70*/  HADD2.F32 R205, -RZ, R214.H0_H0 ;  /* 0x200000d6ffcd7230 */ /* 0x000fe40000004100 */
[----:B------:R-:W-:Y:S01]  /*9b80*/  FFMA R122, R203, UR45, R122 ;  /* 0x0000002dcb7a7c23 */ /* 0x000fe2000800007a */
[----:B------:R-:W-:Y:S01]  /*9b90*/  HADD2.F32 R117, -RZ, R204.H0_H0 ;  /* 0x200000ccff757230 */ /* 0x000fe20000004100 */
[----:B------:R-:W-:Y:S01]  /*9ba0*/  F2FP.SATFINITE.E4M3.F32.PACK_AB_MERGE_C R159, R149, R148, R150 ;  /* 0x00000094959f723e */ /* 0x000fe20004807096 */
[----:B------:R-:W-:Y:S02]  /*9bb0*/  HADD2.F32 R204, -RZ, R2.H0_H0 ;  /* 0x20000002ffcc7230 */ /* 0x000fe40000004100 */
[----:B------:R-:W-:Y:S01]  /*9bc0*/  FFMA R123, R164, UR45, R123 ;  /* 0x0000002da47b7c23 */ /* 0x000fe2000800007b */
[----:B------:R-:W-:Y:S02]  /*9bd0*/  HADD2.F32 R209, -RZ, R210.H0_H0 ;  /* 0x200000d2ffd17230 */ /* 0x000fe40000004100 */
[----:B------:R-:W-:Y:S01]  /*9be0*/  FFMA R124, R117, UR45, R124 ;  /* 0x0000002d757c7c23 */ /* 0x000fe2000800007c */
[----:B------:R-:W-:Y:S02]  /*9bf0*/  HADD2.F32 R210, -RZ, R235.H1_H1 ;  /* 0x300000ebffd27230 */ /* 0x000fe40000004100 */
[----:B------:R-:W-:Y:S01]  /*9c00*/  FFMA R125, R204, UR45, R125 ;  /* 0x0000002dcc7d7c23 */ /* 0x000fe2000800007d */
[--C-:B------:R-:W-:Y:S02]  /*9c10*/  HADD2.F32 R211, -RZ, R212.reuse.H0_H0 ;  /* 0x200000d4ffd37230 */ /* 0x100fe40000004100 */
[----:B------:R-:W-:Y:S01]  /*9c20*/  FFMA R126, R205, UR45, R126 ;  /* 0x0000002dcd7e7c23 */ /* 0x000fe2000800007e */
[----:B------:R-:W-:Y:S02]  /*9c30*/  HADD2.F32 R212, -RZ, R212.H1_H1 ;  /* 0x300000d4ffd47230 */ /* 0x000fe40000004100 */
[----:B------:R-:W-:Y:S01]  /*9c40*/  FFMA R127, R190, UR45, R127 ;  /* 0x0000002dbe7f7c23 */ /* 0x000fe2000800007f */
[----:B------:R-:W-:Y:S02]  /*9c50*/  HADD2.F32 R214, -RZ, R213.H1_H1 ;  /* 0x300000d5ffd67230 */ /* 0x000fe40000004100 */
[----:B------:R-:W-:Y:S01]  /*9c60*/  FFMA R128, R191, UR45, R128 ;  /* 0x0000002dbf807c23 */ /* 0x000fe20008000080 */
[----:B------:R-:W-:Y:S02]  /*9c70*/  HADD2.F32 R213, -RZ, R216.H0_H0 ;  /* 0x200000d8ffd57230 */ /* 0x000fe40000004100 */
        /* <DEDUP_REMOVED lines=17> */
[----:B------:R-:W-:Y:S01]  /*9d90*/  HADD2.F32 R224, -RZ, R223.H1_H1 ;  /* 0x300000dfffe07230 */ /* 0x000fe20000004100 */
[----:B------:R-:W1:Y:S01]  /*9da0*/  LDTM.x16 R4, tmem[UR4+0xa0] ;  /* 0x0000a004000479ee */ /* 0x000e620008240000 */
[----:B------:R-:W-:Y:S01]  /*9db0*/  HADD2.F32 R223, -RZ, R226.H0_H0 ;  /* 0x200000e2ffdf7230 */ /* 0x000fe20000004100 */
[----:B------:R-:W-:Y:S01]  /*9dc0*/  NOP ;  /* 0x0000000000007918 */ /* 0x000fe20000000000 */
[----:B------:R-:W-:Y:S01]  /*9dd0*/  HADD2.F32 R226, -RZ, R225.H1_H1 ;  /* 0x300000e1ffe27230 */ /* 0x000fe20000004100 */
[----:B-1----:R-:W-:Y:S01]  /*9de0*/  SYNCS.ARRIVE.TRANS64.RED.A1T0 RZ, [UR5], RZ ;  /* 0x000000ffffff79a7 */ /* 0x002fe20008100405 */
[----:B------:R-:W-:Y:S01]  /*9df0*/  HADD2.F32 R225, -RZ, R227.H0_H0 ;  /* 0x200000e3ffe17230 */ /* 0x000fe20000004100 */
[----:B------:R1:W-:Y:S01]  /*9e00*/  STS.128 [R146+UR6+0x5a00], R92 ;  /* 0x005a005c92007988 */ /* 0x0003e20008000c06 */
[--C-:B------:R-:W-:Y:S02]  /*9e10*/  HADD2.F32 R201, -RZ, R228.reuse.H0_H0 ;  /* 0x200000e4ffc97230 */ /* 0x100fe40000004100 */
[----:B------:R-:W-:Y:S01]  /*9e20*/  FFMA R106, R211, UR45, R106 ;  /* 0x0000002dd36a7c23 */ /* 0x000fe2000800006a */
[----:B------:R-:W-:Y:S02]  /*9e30*/  HADD2.F32 R228, -RZ, R228.H1_H1 ;  /* 0x300000e4ffe47230 */ /* 0x000fe40000004100 */
[----:B------:R-:W-:Y:S01]  /*9e40*/  FFMA R107, R212, UR45, R107 ;  /* 0x0000002dd46b7c23 */ /* 0x000fe2000800006b */
[--C-:B------:R-:W-:Y:S02]  /*9e50*/  HADD2.F32 R227, -RZ, R230.reuse.H0_H0 ;  /* 0x200000e6ffe37230 */ /* 0x100fe40000004100 */
[----:B------:R-:W-:Y:S01]  /*9e60*/  FFMA R104, R163, UR45, R104 ;  /* 0x0000002da3687c23 */ /* 0x000fe20008000068 */
[----:B------:R-:W-:Y:S01]  /*9e70*/  HADD2.F32 R188, -RZ, R230.H1_H1 ;  /* 0x300000e6ffbc7230 */ /* 0x000fe20000004100 */
        /* <DEDUP_REMOVED lines=8> */
[----:B------:R3:W5:Y:S01]  /*9f00*/  LDL.LU R2, [R1+0x90] ;  /* 0x0000900001027983 */ /* 0x0007620000300800 */
[--C-:B------:R-:W-:Y:S02]  /*9f10*/  HADD2.F32 R203, -RZ, R231.reuse.H0_H0 ;  /* 0x200000e7ffcb7230 */ /* 0x100fe40000004100 */
[----:B------:R-:W-:Y:S01]  /*9f20*/  FFMA R108, R195, UR45, R108 ;  /* 0x0000002dc36c7c23 */ /* 0x000fe2000800006c */
[----:B------:R-:W-:Y:S02]  /*9f30*/  HADD2.F32 R232, -RZ, R231.H1_H1 ;  /* 0x300000e7ffe87230 */ /* 0x000fe40000004100 */
[----:B------:R-:W-:Y:S01]  /*9f40*/  FFMA R109, R216, UR45, R109 ;  /* 0x0000002dd86d7c23 */ /* 0x000fe2000800006d */
[--C-:B------:R-:W-:Y:S01]  /*9f50*/  HADD2.F32 R231, -RZ, R233.reuse.H0_H0 ;  /* 0x200000e9ffe77230 */ /* 0x100fe20000004100 */
[----:B------:R-:W-:Y:S01]  /*9f60*/  F2FP.SATFINITE.E4M3.F32.PACK_AB_MERGE_C R122, R123, R122, RZ ;  /* 0x0000007a7b7a723e */ /* 0x000fe200048070ff */
[----:B------:R-:W-:Y:S01]  /*9f70*/  HADD2.F32 R164, -RZ, R233.H1_H1 ;  /* 0x300000e9ffa47230 */ /* 0x000fe20000004100 */
[----:B------:R-:W-:Y:S01]  /*9f80*/  F2FP.SATFINITE.E4M3.F32.PACK_AB_MERGE_C R126, R127, R126, RZ ;  /* 0x0000007e7f7e723e */ /* 0x000fe200048070ff */
[--C-:B------:R-:W-:Y:S01]  /*9f90*/  HADD2.F32 R233, -RZ, R234.reuse.H0_H0 ;  /* 0x200000eaffe97230 */ /* 0x100fe20000004100 */
[----:B------:R-:W-:Y:S01]  /*9fa0*/  F2FP.SATFINITE.E4M3.F32.PACK_AB_MERGE_C R130, R131, R130, RZ ;  /* 0x000000828382723e */ /* 0x000fe200048070ff */
[----:B------:R-:W-:Y:S01]  /*9fb0*/  HADD2.F32 R234, -RZ, R234.H1_H1 ;  /* 0x300000eaffea7230 */ /* 0x000fe20000004100 */
[----:B------:R-:W-:Y:S01]  /*9fc0*/  F2FP.SATFINITE.E4M3.F32.PACK_AB_MERGE_C R123, R135, R134, RZ ;  /* 0x00000086877b723e */ /* 0x000fe200048070ff */
[--C-:B------:R-:W-:Y:S01]  /*9fd0*/  HADD2.F32 R235, -RZ, R237.reuse.H0_H0 ;  /* 0x200000edffeb7230 */ /* 0x100fe20000004100 */
[----:B------:R-:W-:Y:S01]  /*9fe0*/  F2FP.SATFINITE.E4M3.F32.PACK_AB_MERGE_C R106, R107, R106, RZ ;  /* 0x0000006a6b6a723e */ /* 0x000fe200048070ff */
[----:B------:R-:W-:Y:S01]  /*9ff0*/  HADD2.F32 R204, -RZ, R237.H1_H1 ;  /* 0x300000edffcc7230 */ /* 0x000fe20000004100 */
[----:B-1----:R-:W4:Y:S01]  /*a000*/  LDL.LU.64 R94, [R1+0x88] ;  /* 0x00008800015e7983 */ /* 0x002f220000300a00 */
[----:B------:R-:W-:Y:S01]  /*a010*/  F2FP.SATFINITE.E4M3.F32.PACK_AB_MERGE_C R120, R121, R120, R122 ;  /* 0x000000787978723e */ /* 0x000fe2000480707a */
[----:B------:R-:W-:Y:S01]  /*a020*/  FFMA R114, R215, UR45, R114 ;  /* 0x0000002dd7727c23 */ /* 0x000fe20008000072 */
[--C-:B------:R-:W-:Y:S01]  /*a030*/  HADD2.F32 R205, -RZ, R236.reuse.H0_H0 ;  /* 0x200000ecffcd7230 */ /* 0x100fe20000004100 */
[----:B------:R-:W-:Y:S01]  /*a040*/  F2FP.SATFINITE.E4M3.F32.PACK_AB_MERGE_C R121, R125, R124, R126 ;  /* 0x0000007c7d79723e */ /* 0x000fe2000480707e */
[----:B------:R-:W-:Y:S01]  /*a050*/  FFMA R115, R162, UR45, R115 ;  /* 0x0000002da2737c23 */ /* 0x000fe20008000073 */
[----:B------:R-:W3:Y:S01]  /*a060*/  LDL.LU.64 R92, [R1+0x80] ;  /* 0x00008000015c7983 */ /* 0x000ee20000300a00 */
[----:B------:R-:W-:Y:S01]  /*a070*/  F2FP.SATFINITE.E4M3.F32.PACK_AB_MERGE_C R122, R129, R128, R130 ;  /* 0x00000080817a723e */ /* 0x000fe20004807082 */
[----:B------:R-:W-:Y:S01]  /*a080*/  FFMA R112, R185, UR45, R112 ;  /* 0x0000002db9707c23 */ /* 0x000fe20008000070 */
[----:B------:R-:W-:Y:S01]  /*a090*/  HADD2.F32 R236, -RZ, R236.H1_H1 ;  /* 0x300000ecffec7230 */ /* 0x000fe20000004100 */
[----:B------:R-:W-:Y:S01]  /*a0a0*/  F2FP.SATFINITE.E4M3.F32.PACK_AB_MERGE_C R123, R133, R132, R123 ;  /* 0x00000084857b723e */ /* 0x000fe2000480707b */
[----:B------:R-:W-:Y:S01]  /*a0b0*/  FFMA R113, R218, UR45, R113 ;  /* 0x0000002dda717c23 */ /* 0x000fe20008000071 */
[----:B--2---:R-:W2:Y:S01]  /*a0c0*/  LDL.LU.64 R90, [R1+0x78] ;  /* 0x00007800015a7983 */ /* 0x004ea20000300a00 */
[----:B------:R-:W-:Y:S01]  /*a0d0*/  F2FP.SATFINITE.E4M3.F32.PACK_AB_MERGE_C R124, R117, R116, R106 ;  /* 0x00000074757c723e */ /* 0x000fe2000480706a */
[----:B------:R-:W-:Y:S01]  /*a0e0*/  FFMA R118, R217, UR45, R118 ;  /* 0x0000002dd9767c23 */ /* 0x000fe20008000076 */
[----:B------:R-:W-:Y:S01]  /*a0f0*/  HADD2.F32 R237, -RZ, R239.H0_H0 ;  /* 0x200000efffed7230 */ /* 0x000fe20000004100 */
[----:B------:R-:W-:Y:S01]  /*a100*/  F2FP.SATFINITE.E4M3.F32.PACK_AB_MERGE_C R110, R111, R110, RZ ;  /* 0x0000006e6f6e723e */ /* 0x000fe200048070ff */
[----:B------:R-:W-:Y:S01]  /*a110*/  FFMA R119, R196, UR45, R119 ;  /* 0x0000002dc4777c23 */ /* 0x000fe20008000077 */
[----:B------:R-:W4:Y:S01]  /*a120*/  LDL.LU.64 R88, [R1+0x70] ;  /* 0x0000700001587983 */ /* 0x000f220000300a00 */
[----:B------:R-:W-:Y:S01]  /*a130*/  F2FP.SATFINITE.E4M3.F32.PACK_AB_MERGE_C R114, R115, R114, RZ ;  /* 0x000000727372723e */ /* 0x000fe200048070ff */
[--C-:B------:R-:W-:Y:S01]  /*a140*/  HADD2.F32 R191, -RZ, R238.reuse.H0_H0 ;  /* 0x200000eeffbf7230 */ /* 0x100fe20000004100 */
[----:B------:R-:W-:Y:S01]  /*a150*/  F2FP.SATFINITE.E4M3.F32.PACK_AB_MERGE_C R125, R105, R104, R110 ;  /* 0x00000068697d723e */ /* 0x000fe2000480706e */
[----:B------:R-:W-:Y:S01]  /*a160*/  HADD2.F32 R238, -RZ, R238.H1_H1 ;  /* 0x300000eeffee7230 */ /* 0x000fe20000004100 */
[----:B------:R-:W-:Y:S01]  /*a170*/  F2FP.SATFINITE.E4M3.F32.PACK_AB_MERGE_C R126, R109, R108, R114 ;  /* 0x0000006c6d7e723e */ /* 0x000fe20004807072 */
[----:B------:R1:W-:Y:S01]  /*a180*/  STS.128 [R146+UR6+0x6a00], R156 ;  /* 0x006a009c92007988 */ /* 0x0003e20008000c06 */
[----:B------:R-:W-:Y:S01]  /*a190*/  F2FP.SATFINITE.E4M3.F32.PACK_AB_MERGE_C R118, R119, R118, RZ ;  /* 0x000000767776723e */ /* 0x000fe200048070ff */
[--C-:B------:R-:W-:Y:S02]  /*a1a0*/  HADD2.F32 R207, -RZ, R240.reuse.H0_H0 ;  /* 0x200000f0ffcf7230 */ /* 0x100fe40000004100 */
[----:B------:R-:W-:Y:S01]  /*a1b0*/  FMUL R0, R4, UR37 ;  /* 0x0000002504007c20 */ /* 0x000fe20008400000 */
[----:B------:R-:W-:Y:S01]  /*a1c0*/  HADD2.F32 R240, -RZ, R240.H1_H1 ;  /* 0x300000f0fff07230 */ /* 0x000fe20000004100 */
[----:B------:R-:W-:Y:S01]  /*a1d0*/  F2FP.SATFINITE.E4M3.F32.PACK_AB_MERGE_C R127, R113, R112, R118 ;  /* 0x00000070717f723e */ /* 0x000fe20004807076 */
[--C-:B------:R-:W-:Y:S02]  /*a1e0*/  HADD2.F32 R167, -RZ, R242.reuse.H0_H0 ;  /* 0x200000f2ffa77230 */ /* 0x100fe40000004100 */
[----:B------:R-:W-:Y:S01]  /*a1f0*/  FMUL R3, R5, UR37 ;  /* 0x0000002505037c20 */ /* 0x000fe20008400000 */
[----:B------:R1:W-:Y:S01]  /*a200*/  STS.128 [R146+UR6+0x7200], R120 ;  /* 0x0072007892007988 */ /* 0x0003e20008000c06 */
[----:B------:R-:W-:Y:S02]  /*a210*/  HADD2.F32 R242, -RZ, R242.H1_H1 ;  /* 0x300000f2fff27230 */ /* 0x000fe40000004100 */
[----:B------:R-:W-:Y:S01]  /*a220*/  FMUL R4, R8, UR37 ;  /* 0x0000002508047c20 */ /* 0x000fe20008400000 */
[----:B------:R-:W-:Y:S02]  /*a230*/  HADD2.F32 R209, -RZ, R245.H0_H0 ;  /* 0x200000f5ffd17230 */ /* 0x000fe40000004100 */
[----:B------:R-:W-:Y:S01]  /*a240*/  FMUL R5, R9, UR37 ;  /* 0x0000002509057c20 */ /* 0x000fe20008400000 */
[--C-:B------:R-:W-:Y:S02]  /*a250*/  HADD2.F32 R193, -RZ, R246.reuse.H0_H0 ;  /* 0x200000f6ffc17230 */ /* 0x100fe40000004100 */
[----:B------:R-:W-:Y:S01]  /*a260*/  FMUL R8, R12, UR37 ;  /* 0x000000250c087c20 */ /* 0x000fe20008400000 */
[----:B------:R-:W-:Y:S01]  /*a270*/  HADD2.F32 R246, -RZ, R246.H1_H1 ;  /* 0x300000f6fff67230 */ /* 0x000fe20000004100 */
[----:B------:R1:W-:Y:S01]  /*a280*/  STS.128 [R146+UR6+0x7a00], R124 ;  /* 0x007a007c92007988 */ /* 0x0003e20008000c06 */
[--C-:B------:R-:W-:Y:S02]  /*a290*/  HADD2.F32 R211, -RZ, R248.reuse.H0_H0 ;  /* 0x200000f8ffd37230 */ /* 0x100fe40000004100 */
[----:B------:R-:W-:Y:S01]  /*a2a0*/  FMUL R9, R13, UR37 ;  /* 0x000000250d097c20 */ /* 0x000fe20008400000 */
[----:B------:R-:W-:Y:S02]  /*a2b0*/  HADD2.F32 R248, -RZ, R248.H1_H1 ;  /* 0x300000f8fff87230 */ /* 0x000fe40000004100 */
[----:B------:R-:W-:Y:S01]  /*a2c0*/  FMUL R12, R16, UR37 ;  /* 0x00000025100c7c20 */ /* 0x000fe20008400000 */
[--C-:B------:R-:W-:Y:S02]  /*a2d0*/  HADD2.F32 R163, -RZ, R250.reuse.H0_H0 ;  /* 0x200000faffa37230 */ /* 0x100fe40000004100 */
[----:B------:R-:W-:Y:S01]  /*a2e0*/  FMUL R13, R17, UR37 ;  /* 0x00000025110d7c20 */ /* 0x000fe20008400000 */
[----:B------:R-:W-:Y:S02]  /*a2f0*/  HADD2.F32 R250, -RZ, R250.H1_H1 ;  /* 0x300000fafffa7230 */ /* 0x000fe40000004100 */
[----:B------:R-:W-:Y:S01]  /*a300*/  FMUL R6, R6, UR37 ;  /* 0x0000002506067c20 */ /* 0x000fe20008400000 */
[----:B------:R-:W-:Y:S02]  /*a310*/  HADD2.F32 R213, -RZ, R182.H0_H0 ;  /* 0x200000b6ffd57230 */ /* 0x000fe40000004100 */
[----:B------:R-:W-:Y:S01]  /*a320*/  FMUL R7, R7, UR37 ;  /* 0x0000002507077c20 */ /* 0x000fe20008400000 */
        /* <DEDUP_REMOVED lines=12> */
[----:B------:R-:W-:Y:S02]  /*a3f0*/  HADD2.F32 R152, -RZ, R179.H1_H1 ;  /* 0x300000b3ff987230 */ /* 0x000fe40000004100 */
[--C-:B------:R-:W-:Y:S02]  /*a400*/  HADD2.F32 R155, -RZ, R175.reuse.H0_H0 ;  /* 0x200000afff9b7230 */ /* 0x100fe40000004100 */
[----:B------:R-:W-:Y:S02]  /*a410*/  HADD2.F32 R154, -RZ, R175.H1_H1 ;  /* 0x300000afff9a7230 */ /* 0x000fe40000004100 */
[----:B------:R-:W-:Y:S02]  /*a420*/  HADD2.F32 R190, -RZ, R239.H1_H1 ;  /* 0x300000efffbe7230 */ /* 0x000fe40000004100 */
[--C-:B------:R-:W-:Y:S02]  /*a430*/  HADD2.F32 R239, -RZ, R241.reuse.H0_H0 ;  /* 0x200000f1ffef7230 */ /* 0x100fe40000004100 */
[----:B------:R-:W-:Y:S02]  /*a440*/  HADD2.F32 R206, -RZ, R241.H1_H1 ;  /* 0x300000f1ffce7230 */ /* 0x000fe40000004100 */
[--C-:B------:R-:W-:Y:S02]  /*a450*/  HADD2.F32 R241, -RZ, R243.reuse.H0_H0 ;  /* 0x200000f3fff17230 */ /* 0x100fe40000004100 */
        /* <DEDUP_REMOVED lines=29> */
[----:B----4-:R-:W-:Y:S01]  /*a630*/  FFMA R88, R197, UR45, R88 ;  /* 0x0000002dc5587c23 */ /* 0x010fe20008000058 */
[----:B------:R-:W-:Y:S01]  /*a640*/  FFMA R89, R220, UR45, R89 ;  /* 0x0000002ddc597c23 */ /* 0x000fe20008000059 */
[----:B--2---:R-:W-:Y:S01]  /*a650*/  FFMA R90, R219, UR45, R90 ;  /* 0x0000002ddb5a7c23 */ /* 0x004fe2000800005a */
[----:B------:R-:W-:Y:S01]  /*a660*/  FFMA R91, R184, UR45, R91 ;  /* 0x0000002db85b7c23 */ /* 0x000fe2000800005b */
[----:B---3--:R-:W-:Y:S01]  /*a670*/  FFMA R92, R187, UR45, R92 ;  /* 0x0000002dbb5c7c23 */ /* 0x008fe2000800005c */
[----:B------:R-:W-:Y:S01]  /*a680*/  FFMA R93, R222, UR45, R93 ;  /* 0x0000002dde5d7c23 */ /* 0x000fe2000800005d */
[----:B------:R-:W-:Y:S01]  /*a690*/  FFMA R94, R221, UR45, R94 ;  /* 0x0000002ddd5e7c23 */ /* 0x000fe2000800005e */
[----:B------:R-:W-:Y:S01]  /*a6a0*/  FFMA R95, R198, UR45, R95 ;  /* 0x0000002dc65f7c23 */ /* 0x000fe2000800005f */
[----:B------:R-:W-:Y:S01]  /*a6b0*/  F2FP.SATFINITE.E4M3.F32.PACK_AB_MERGE_C R90, R91, R90, RZ ;  /* 0x0000005a5b5a723e */ /* 0x000fe200048070ff */
[----:B------:R-:W-:Y:S01]  /*a6c0*/  FFMA R96, R199, UR45, R96 ;  /* 0x0000002dc7607c23 */ /* 0x000fe20008000060 */
[----:B------:R-:W-:Y:S01]  /*a6d0*/  FFMA R97, R224, UR45, R97 ;  /* 0x0000002de0617c23 */ /* 0x000fe20008000061 */
[----:B------:R-:W-:Y:S01]  /*a6e0*/  FFMA R98, R223, UR45, R98 ;  /* 0x0000002ddf627c23 */ /* 0x000fe20008000062 */
[----:B------:R-:W-:Y:S01]  /*a6f0*/  F2FP.SATFINITE.E4M3.F32.PACK_AB_MERGE_C R94, R95, R94, RZ ;  /* 0x0000005e5f5e723e */ /* 0x000fe200048070ff */
[----:B------:R-:W-:Y:S01]  /*a700*/  FFMA R99, R186, UR45, R99 ;  /* 0x0000002dba637c23 */ /* 0x000fe20008000063 */
[----:B------:R-:W-:Y:S01]  /*a710*/  F2FP.SATFINITE.E4M3.F32.PACK_AB_MERGE_C R88, R89, R88, R90 ;  /* 0x000000585958723e */ /* 0x000fe2000480705a */
[----:B------:R-:W-:Y:S01]  /*a720*/  FFMA R100, R165, UR45, R100 ;  /* 0x0000002da5647c23 */ /* 0x000fe20008000064 */
[----:B------:R-:W-:Y:S01]  /*a730*/  F2FP.SATFINITE.E4M3.F32.PACK_AB_MERGE_C R89, R93, R92, R94 ;  /* 0x0000005c5d59723e */ /* 0x000fe2000480705e */
[----:B------:R-:W-:Y:S01]  /*a740*/  FFMA R101, R226, UR45, R101 ;  /* 0x0000002de2657c23 */ /* 0x000fe20008000065 */
[----:B------:R-:W-:Y:S01]  /*a750*/  F2FP.SATFINITE.E4M3.F32.PACK_AB_MERGE_C R98, R99, R98, RZ ;  /* 0x000000626362723e */ /* 0x000fe200048070ff */
[----:B------:R-:W-:Y:S01]  /*a760*/  FFMA R102, R225, UR45, R102 ;  /* 0x0000002de1667c23 */ /* 0x000fe20008000066 */
[----:B------:R-:W-:Y:S01]  /*a770*/  FFMA R103, R200, UR45, R103 ;  /* 0x0000002dc8677c23 */ /* 0x000fe20008000067 */
[----:B------:R-:W-:Y:S01]  /*a780*/  FFMA R72, R201, UR45, R72 ;  /* 0x0000002dc9487c23 */ /* 0x000fe20008000048 */
[----:B------:R-:W-:Y:S01]  /*a790*/  F2FP.SATFINITE.E4M3.F32.PACK_AB_MERGE_C R90, R97, R96, R98 ;  /* 0x00000060615a723e */ /* 0x000fe20004807062 */
[----:B------:R-:W-:Y:S01]  /*a7a0*/  FFMA R73, R228, UR45, R73 ;  /* 0x0000002de4497c23 */ /* 0x000fe20008000049 */
[----:B------:R-:W-:Y:S01]  /*a7b0*/  FFMA R74, R227, UR45, R74 ;  /* 0x0000002de34a7c23 */ /* 0x000fe2000800004a */
[----:B------:R-:W-:Y:S01]  /*a7c0*/  F2FP.SATFINITE.E4M3.F32.PACK_AB_MERGE_C R91, R103, R102, RZ ;  /* 0x00000066675b723e */ /* 0x000fe200048070ff */
[----:B------:R-:W-:Y:S01]  /*a7d0*/  FFMA R75, R188, UR45, R75 ;  /* 0x0000002dbc4b7c23 */ /* 0x000fe2000800004b */
[----:B------:R-:W-:Y:S01]  /*a7e0*/  FFMA R76, R189, UR45, R76 ;  /* 0x0000002dbd4c7c23 */ /* 0x000fe2000800004c */
        /* <DEDUP_REMOVED lines=32> */
[----:B------:R1:W-:Y:S01]  /*a9f0*/  STS.128 [R146+UR6+0x8200], R88 ;  /* 0x0082005892007988 */ /* 0x0003e20008000c06 */
        /* <DEDUP_REMOVED lines=66> */
[----:B------:R-:W-:Y:S01]  /*ae20*/  F2FP.SATFINITE.E4M3.F32.PACK_AB_MERGE_C R26, R27, R26, RZ ;  /* 0x0000001a1b1a723e */ /* 0x000fe200048070ff */
[----:B------:R-:W-:Y:S01]  /*ae30*/  FFMA R18, R143, UR45, R18 ;  /* 0x0000002d8f127c23 */ /* 0x000fe20008000012 */
[----:B------:R-:W-:Y:S01]  /*ae40*/  F2FP.SATFINITE.E4M3.F32.PACK_AB_MERGE_C R30, R31, R30, RZ ;  /* 0x0000001e1f1e723e */ /* 0x000fe200048070ff */
[----:B------:R-:W-:Y:S01]  /*ae50*/  FFMA R19, R142, UR45, R19 ;  /* 0x0000002d8e137c23 */ /* 0x000fe20008000013 */
[----:B------:R-:W-:Y:S02]  /*ae60*/  F2FP.SATFINITE.E4M3.F32.PACK_AB_MERGE_C R24, R25, R24, R26 ;  /* 0x000000181918723e */ /* 0x000fe4000480701a */
[----:B------:R-:W-:Y:S02]  /*ae70*/  F2FP.SATFINITE.E4M3.F32.PACK_AB_MERGE_C R25, R29, R28, R30 ;  /* 0x0000001c1d19723e */ /* 0x000fe4000480701e */
[----:B------:R-:W-:Y:S02]  /*ae80*/  F2FP.SATFINITE.E4M3.F32.PACK_AB_MERGE_C R43, R55, R54, RZ ;  /* 0x00000036372b723e */ /* 0x000fe400048070ff */
[----:B------:R-:W-:Y:S02]  /*ae90*/  F2FP.SATFINITE.E4M3.F32.PACK_AB_MERGE_C R34, R35, R34, RZ ;  /* 0x000000222322723e */ /* 0x000fe400048070ff */
[----:B------:R-:W-:Y:S02]  /*aea0*/  F2FP.SATFINITE.E4M3.F32.PACK_AB_MERGE_C R27, R39, R38, RZ ;  /* 0x00000026271b723e */ /* 0x000fe400048070ff */
[----:B------:R-:W-:Y:S02]  /*aeb0*/  F2FP.SATFINITE.E4M3.F32.PACK_AB_MERGE_C R20, R7, R6, RZ ;  /* 0x000000060714723e */ /* 0x000fe400048070ff */
[----:B------:R-:W-:Y:S02]  /*aec0*/  F2FP.SATFINITE.E4M3.F32.PACK_AB_MERGE_C R21, R11, R10, RZ ;  /* 0x0000000a0b15723e */ /* 0x000fe400048070ff */
[----:B------:R-:W-:Y:S02]  /*aed0*/  F2FP.SATFINITE.E4M3.F32.PACK_AB_MERGE_C R28, R15, R14, RZ ;  /* 0x0000000e0f1c723e */ /* 0x000fe400048070ff */
[----:B------:R-:W-:Y:S02]  /*aee0*/  F2FP.SATFINITE.E4M3.F32.PACK_AB_MERGE_C R18, R19, R18, RZ ;  /* 0x000000121312723e */ /* 0x000fe400048070ff */
[----:B------:R-:W-:Y:S02]  /*aef0*/  F2FP.SATFINITE.E4M3.F32.PACK_AB_MERGE_C R43, R53, R52, R43 ;  /* 0x00000034352b723e */ /* 0x000fe4000480702b */
[----:B------:R-:W-:Y:S02]  /*af00*/  F2FP.SATFINITE.E4M3.F32.PACK_AB_MERGE_C R26, R33, R32, R34 ;  /* 0x00000020211a723e */ /* 0x000fe40004807022 */
[----:B------:R-:W-:Y:S01]  /*af10*/  F2FP.SATFINITE.E4M3.F32.PACK_AB_MERGE_C R27, R37, R36, R27 ;  /* 0x00000024251b723e */ /* 0x000fe2000480701b */
[----:B------:R1:W-:Y:S01]  /*af20*/  STS.128 [R146+UR6+0x9a00], R40 ;  /* 0x009a002892007988 */ /* 0x0003e20008000c06 */
[----:B------:R-:W-:Y:S02]  /*af30*/  F2FP.SATFINITE.E4M3.F32.PACK_AB_MERGE_C R20, R3, R0, R20 ;  /* 0x000000000314723e */ /* 0x000fe40004807014 */
[----:B------:R-:W-:Y:S02]  /*af40*/  F2FP.SATFINITE.E4M3.F32.PACK_AB_MERGE_C R21, R5, R4, R21 ;  /* 0x000000040515723e */ /* 0x000fe40004807015 */
[----:B------:R-:W-:Y:S02]  /*af50*/  F2FP.SATFINITE.E4M3.F32.PACK_AB_MERGE_C R22, R9, R8, R28 ;  /* 0x000000080916723e */ /* 0x000fe4000480701c */
[----:B------:R-:W-:Y:S01]  /*af60*/  F2FP.SATFINITE.E4M3.F32.PACK_AB_MERGE_C R23, R13, R12, R18 ;  /* 0x0000000c0d17723e */ /* 0x000fe20004807012 */
[----:B------:R1:W-:Y:S08]  /*af70*/  STS.128 [R146+UR6+0xa200], R24 ;  /* 0x00a2001892007988 */ /* 0x0003f00008000c06 */
[----:B------:R1:W-:Y:S01]  /*af80*/  STS.128 [R146+UR6+0xaa00], R20 ;  /* 0x00aa001492007988 */ /* 0x0003e20008000c06 */
[----:B------:R-:W-:Y:S01]  /*af90*/  @!PT LDS RZ, [RZ] ;  /* 0x00000000fffff984 */ /* 0x000fe20000000800 */
[----:B------:R-:W-:Y:S01]  /*afa0*/  @!PT LDS RZ, [RZ] ;  /* 0x00000000fffff984 */ /* 0x000fe20000000800 */
[----:B------:R-:W-:Y:S01]  /*afb0*/  @!PT LDS RZ, [RZ] ;  /* 0x00000000fffff984 */ /* 0x000fe20000000800 */
[----:B------:R-:W-:Y:S01]  /*afc0*/  @!PT LDS RZ, [RZ] ;  /* 0x00000000fffff984 */ /* 0x000fe20000000800 */
[----:B------:R2:W-:Y:S07]  /*afd0*/  MEMBAR.ALL.CTA ;  /* 0x0000000000007992 */ /* 0x0005ee0000008000 */
[----:B--2---:R-:W2:Y:S02]  /*afe0*/  FENCE.VIEW.ASYNC.S ;  /* 0x00000000000073c6 */ /* 0x004ea40000000000 */
[----:B--2---:R-:W-:Y:S06]  /*aff0*/  BAR.SYNC.DEFER_BLOCKING 0x1, 0x80 ;  /* 0x0042000000007b1d */ /* 0x004fec0000010000 */
[----:B------:R-:W-:Y:S05]  /*b000*/  @P0 BRA `(.L_x_125) ;  /* 0x0000000000f80947 */ /* 0x000fea0003800000 */
[----:B------:R-:W2:Y:S01]  /*b010*/  LDL.LU R161, [R1+0x50] ;  /* 0x0000500001a17983 */ /* 0x000ea20000300800 */
[----:B------:R-:W3:Y:S01]  /*b020*/  LDCU.64 UR70, c[0x0][0x348] ;  /* 0x00006900ff4677ac */ /* 0x000ee20008000a00 */
[----:B------:R-:W-:Y:S02]  /*b030*/  UIMAD UR21, UR62, 0xb0, URZ ;  /* 0x000000b03e1578a4 */ /* 0x000fe4000f8e02ff */
[----:B------:R-:W-:Y:S01]  /*b040*/  USHF.L.U32 UR22, UR63, 0x7, URZ ;  /* 0x000000073f167899 */ /* 0x000fe200080006ff */
[----:B------:R-:W-:Y:S01]  /*b050*/  UMOV UR23, UR36 ;  /* 0x0000002400177c82 */ /* 0x000fe20008000000 */
[----:B------:R-:W-:Y:S01]  /*b060*/  UIADD3 UR17, UPT, UPT, UR21, 0x10, URZ ;  /* 0x0000001015117890 */ /* 0x000fe2000fffe0ff */
[----:B------:R-:W-:Y:S01]  /*b070*/  UMOV UR19, UR36 ;  /* 0x0000002400137c82 */ /* 0x000fe20008000000 */
[----:B------:R-:W-:Y:S03]  /*b080*/  UIADD3 UR13, UPT, UPT, UR21, 0x20, URZ ;  /* 0x00000020150d7890 */ /* 0x000fe6000fffe0ff */
[----:B------:R-:W-:Y:S01]  /*b090*/  UMOV UR18, UR22 ;  /* 0x0000001600127c82 */ /* 0x000fe20008000000 */
[----:B------:R-:W-:Y:S01]  /*b0a0*/  UMOV UR15, UR36 ;  /* 0x00000024000f7c82 */ /* 0x000fe20008000000 */
[----:B------:R-:W-:Y:S01]  /*b0b0*/  UMOV UR14, UR22 ;  /* 0x00000016000e7c82 */ /* 0x000fe20008000000 */
[----:B------:R-:W-:Y:S01]  /*b0c0*/  UIADD3 UR9, UPT, UPT, UR21, 0x30, URZ ;  /* 0x0000003015097890 */ /* 0x000fe2000fffe0ff */
[----:B------:R-:W-:Y:S01]  /*b0d0*/  UMOV UR11, UR36 ;  /* 0x00000024000b7c82 */ /* 0x000fe20008000000 */
[----:B------:R-:W-:Y:S01]  /*b0e0*/  UMOV UR10, UR22 ;  /* 0x00000016000a7c82 */ /* 0x000fe20008000000 */
[----:B------:R-:W-:Y:S01]  /*b0f0*/  UMOV UR7, UR36 ;  /* 0x0000002400077c82 */ /* 0x000fe20008000000 */
[----:B------:R-:W-:Y:S01]  /*b100*/  UMOV UR6, UR22 ;  /* 0x0000001600067c82 */ /* 0x000fe20008000000 */
[----:B------:R-:W-:Y:S01]  /*b110*/  UIADD3 UR25, UPT, UPT, UR21, 0x50, URZ ;  /* 0x0000005015197890 */ /* 0x000fe2000fffe0ff */
        /* <DEDUP_REMOVED lines=11> */
[----:B------:R-:W-:Y:S02]  /*b1d0*/  UIADD3 UR69, UPT, UPT, UR21, 0x90, URZ ;  /* 0x0000009015457890 */ /* 0x000fe4000fffe0ff */
[----:B------:R-:W-:Y:S01]  /*b1e0*/  UIADD3 UR73, UPT, UPT, UR21, 0xa0, URZ ;  /* 0x000000a015497890 */ /* 0x000fe2000fffe0ff */
[----:B------:R-:W-:Y:S01]  /*b1f0*/  UMOV UR75, UR36 ;  /* 0x00000024004b7c82 */ /* 0x000fe20008000000 */
[----:B------:R-:W-:Y:S01]  /*b200*/  UMOV UR74, UR22 ;  /* 0x00000016004a7c82 */ /* 0x000fe20008000000 */
[----:B--2---:R-:W-:Y:S01]  /*b210*/  R2UR UR5, R161 ;  /* 0x00000000a10572ca */ /* 0x004fe200000e0000 */
[----:B---3--:R-:W-:Y:S03]  /*b220*/  UIADD3 UR76, UP0, UPT, UR70, 0x680, URZ ;  /* 0x00000680464c7890 */ /* 0x008fe6000ff1e0ff */
[----:B------:R-:W-:Y:S01]  /*b230*/  UMOV UR70, UR22 ;  /* 0x0000001600467c82 */ /* 0x000fe20008000000 */
[----:B------:R-:W-:Y:S03]  /*b240*/  UIADD3.X UR77, UPT, UPT, URZ, UR71, URZ, UP0, !UPT ;  /* 0x00000047ff4d7290 */ /* 0x000fe600087fe4ff */
[----:B------:R-:W-:Y:S05]  /*b250*/  UMOV UR71, UR36 ;  /* 0x0000002400477c82 */ /* 0x000fea0008000000 */
[----:B------:R-:W-:Y:S02]  /*b260*/  UIADD3 UR20, UPT, UPT, UR5, 0x5a00, URZ ;  /* 0x00005a0005147890 */ /* 0x000fe4000fffe0ff */
[----:B------:R-:W-:Y:S02]  /*b270*/  UIADD3 UR16, UPT, UPT, UR5, 0x6200, URZ ;  /* 0x0000620005107890 */ /* 0x000fe4000fffe0ff */
[----:B------:R-:W-:Y:S02]  /*b280*/  UIADD3 UR12, UPT, UPT, UR5, 0x6a00, URZ ;  /* 0x00006a00050c7890 */ /* 0x000fe4000fffe0ff */
[----:B------:R-:W-:Y:S02]  /*b290*/  UIADD3 UR8, UPT, UPT, UR5, 0x7200, URZ ;  /* 0x0000720005087890 */ /* 0x000fe4000fffe0ff */
[----:B------:R-:W-:Y:S01]  /*b2a0*/  UIADD3 UR4, UPT, UPT, UR5, 0x7a00, URZ ;  /* 0x00007a0005047890 */ /* 0x000fe2000fffe0ff */
[----:B------:R2:W-:Y:S01]  /*b2b0*/  UTMASTG.3D [UR20], [UR76] ;  /* 0x000000144c0073b5 */ /* 0x0005e20008010000 */
[----:B------:R-:W-:Y:S02]  /*b2c0*/  UIADD3 UR24, UPT, UPT, UR5, 0x8200, URZ ;  /* 0x0000820005187890 */ /* 0x000fe4000fffe0ff */
[----:B------:R-:W-:Y:S02]  /*b2d0*/  UIADD3 UR28, UPT, UPT, UR5, 0x8a00, URZ ;  /* 0x00008a00051c7890 */ /* 0x000fe4000fffe0ff */
[----:B------:R-:W-:Y:S02]  /*b2e0*/  UIADD3 UR32, UPT, UPT, UR5, 0x9200, URZ ;  /* 0x0000920005207890 */ /* 0x000fe4000fffe0ff */
[----:B------:R-:W-:Y:S01]  /*b2f0*/  UIADD3 UR64, UPT, UPT, UR5, 0x9a00, URZ ;  /* 0x00009a0005407890 */ /* 0x000fe2000fffe0ff */
[----:B------:R2:W-:Y:S01]  /*b300*/  UTMASTG.3D [UR16], [UR76] ;  /* 0x000000104c0073b5 */ /* 0x0005e20008010000 */
[----:B------:R-:W-:Y:S02]  /*b310*/  UIADD3 UR68, UPT, UPT, UR5, 0xa200, URZ ;  /* 0x0000a20005447890 */ /* 0x000fe4000fffe0ff */
[----:B------:R-:W-:Y:S02]  /*b320*/  UIADD3 UR72, UPT, UPT, UR5, 0xaa00, URZ ;  /* 0x0000aa0005487890 */ /* 0x000fe4000fffe0ff */
[----:B------:R-:W-:Y:S01]  /*b330*/  UIADD3 UR5, UPT, UPT, UR21, 0x40, URZ ;  /* 0x0000004015057890 */ /* 0x000fe2000fffe0ff */
[----:B------:R2:W-:Y:S01]  /*b340*/  UTMASTG.3D [UR12], [UR76] ;  /* 0x0000000c4c0073b5 */ /* 0x0005e20008010000 */
[----:B------:R2:W-:Y:S07]  /*b350*/  UTMASTG.3D [UR8], [UR76] ;  /* 0x000000084c0073b5 */ /* 0x0005ee0008010000 */
[----:B------:R2:W-:Y:S01]  /*b360*/  UTMASTG.3D [UR4], [UR76] ;  /* 0x000000044c0073b5 */ /* 0x0005e20008010000 */
[----:B------:R2:W-:Y:S01]  /*b370*/  UTMASTG.3D [UR24], [UR76] ;  /* 0x000000184c0073b5 */ /* 0x0005e20008010000 */
[----:B------:R2:W-:Y:S01]  /*b380*/  UTMASTG.3D [UR28], [UR76] ;  /* 0x0000001c4c0073b5 */ /* 0x0005e20008010000 */
[----:B------:R2:W-:Y:S01]  /*b390*/  UTMASTG.3D [UR32], [UR76] ;  /* 0x000000204c0073b5 */ /* 0x0005e20008010000 */
[----:B------:R2:W-:Y:S01]  /*b3a0*/  UTMASTG.3D [UR64], [UR76] ;  /* 0x000000404c0073b5 */ /* 0x0005e20008010000 */
[----:B------:R2:W-:Y:S01]  /*b3b0*/  UTMASTG.3D [UR68], [UR76] ;  /* 0x000000444c0073b5 */ /* 0x0005e20008010000 */
[----:B------:R2:W-:Y:S01]  /*b3c0*/  UTMASTG.3D [UR72], [UR76] ;  /* 0x000000484c0073b5 */ /* 0x0005e20008010000 */
[----:B------:R0:W-:Y:S01]  /*b3d0*/  UTMACMDFLUSH ;  /* 0x00000000000079b7 */ /* 0x0001e20000000000 */
[----:B--2---:R-:W-:Y:S04]  /*b3e0*/  DEPBAR.LE SB0, 0x0 ;  /* 0x000080000000791a */ /* 0x004fe80000000000 */
.L_x_125:
[----:B------:R-:W-:Y:S05]  /*b3f0*/  BSYNC.RECONVERGENT B0 ;  /* 0x0000000000007941 */ /* 0x000fea0003800200 */
.L_x_124:
[----:B------:R-:W2:Y:S01]  /*b400*/  LDL.LU R7, [R1+0x6c] ;  /* 0x00006c0001077983 */ /* 0x000ea20000300800 */
[----:B------:R-:W-:Y:S02]  /*b410*/  UIADD3 UR62, UPT, UPT, UR42, UR46, URZ ;  /* 0x0000002e2a3e7290 */ /* 0x000fe4000fffe0ff */
[----:B------:R-:W-:Y:S01]  /*b420*/  UIADD3 UR63, UPT, UPT, UR43, UR47, URZ ;  /* 0x0000002f2b3f7290 */ /* 0x000fe2000fffe0ff */
[----:B------:R-:W3:Y:S04]  /*b430*/  LDL.LU R6, [R1+0x58] ;  /* 0x0000580001067983 */ /* 0x000ee80000300800 */
[----:B------:R-:W4:Y:S04]  /*b440*/  LDL.LU R5, [R1+0x64] ;  /* 0x0000640001057983 */ /* 0x000f280000300800 */
[----:B------:R-:W4:Y:S04]  /*b450*/  LDL.LU R4, [R1+0x68] ;  /* 0x0000680001047983 */ /* 0x000f280000300800 */
[----:B------:R-:W2:Y:S01]  /*b460*/  LDL R3, [R1+0x5c] ;  /* 0x00005c0001037983 */ /* 0x000ea20000100800 */
[----:B------:R-:W-:Y:S01]  /*b470*/  BAR.SYNC.DEFER_BLOCKING 0x1, 0x80 ;  /* 0x0042000000007b1d */ /* 0x000fe20000010000 */
[----:B--2---:R-:W-:Y:S02]  /*b480*/  R2UR UR36, R3 ;  /* 0x00000000032472ca */ /* 0x004fe400000e0000 */
[----:B------:R-:W-:Y:S02]  /*b490*/  R2UR UR4, R7 ;  /* 0x00000000070472ca */ /* 0x000fe400000e0000 */
[----:B---3--:R-:W-:Y:S02]  /*b4a0*/  R2UR UR5, R6 ;  /* 0x00000000060572ca */ /* 0x008fe400000e0000 */
[----:B----4-:R-:W-:Y:S02]  /*b4b0*/  R2UR UR8, R5 ;  /* 0x00000000050872ca */ /* 0x010fe400000e0000 */
[----:B------:R-:W-:Y:S07]  /*b4c0*/  R2UR UR7, R4 ;  /* 0x00000000040772ca */ /* 0x000fee00000e0000 */
[----:B------:R-:W-:Y:S02]  /*b4d0*/  UISETP.NE.AND UP2, UPT, UR4, URZ, UPT ;  /* 0x000000ff0400728c */ /* 0x000fe4000bf45270 */
[----:B------:R-:W-:Y:S02]  /*b4e0*/  UIADD3 UR4, UPT, UPT, UR44, 0x1, URZ ;  /* 0x000000012c047890 */ /* 0x000fe4000fffe0ff */
[----:B------:R-:W-:Y:S02]  /*b4f0*/  UISETP.NE.AND UP0, UPT, UR5, 0x2, UPT ;  /* 0x000000020500788c */ /* 0x000fe4000bf05270 */
[----:B------:R-:W-:Y:S02]  /*b500*/  UISETP.NE.AND UP1, UPT, UR4, 0x2, UPT ;  /* 0x000000020400788c */ /* 0x000fe4000bf25270 */
[----:B------:R-:W-:Y:S02]  /*b510*/  USEL UR6, URZ, 0x1, UP0 ;  /* 0x00000001ff067887 */ /* 0x000fe40008000000 */
[----:B------:R-:W-:Y:S02]  /*b520*/  USEL UR17, UR5, URZ, UP0 ;  /* 0x000000ff05117287 */ /* 0x000fe40008000000 */
[----:B------:R-:W-:Y:S02]  /*b530*/  USEL UR5, URZ, 0x1, UP1 ;  /* 0x00000001ff057887 */ /* 0x000fe40008800000 */
[----:B------:R-:W-:Y:S02]  /*b540*/  ULOP3.LUT UR8, UR8, UR6, URZ, 0x3c, !UPT ;  /* 0x0000000608087292 */ /* 0x000fe4000f8e3cff */
[----:B------:R-:W-:Y:S02]  /*b550*/  ULOP3.LUT UR7, UR7, UR5, URZ, 0x3c, !UPT ;  /* 0x0000000507077292 */ /* 0x000fe4000f8e3cff */
[----:B------:R-:W-:Y:S02]  /*b560*/  USEL UR44, UR4, URZ, UP1 ;  /* 0x000000ff042c7287 */ /* 0x000fe40008800000 */
[----:B------:R-:W-:Y:S02]  /*b570*/  IMAD.U32 R4, RZ, RZ, UR8 ;  /* 0x00000008ff047e24 */ /* 0x000fe4000f8e00ff */
[----:B------:R-:W-:Y:S03]  /*b580*/  IMAD.U32 R3, RZ, RZ, UR7 ;  /* 0x00000007ff037e24 */ /* 0x000fe6000f8e00ff */
[----:B------:R3:W-:Y:S04]  /*b590*/  STL [R1+0x64], R4 ;  /* 0x0000640401007387 */ /* 0x0007e80000100800 */
[----:B------:R3:W-:Y:S01]  /*b5a0*/  STL [R1+0x68], R3 ;  /* 0x0000680301007387 */ /* 0x0007e20000100800 */
[----:B------:R-:W-:Y:S05]  /*b5b0*/  BRA.U UP2, `(.L_x_126) ;  /* 0xffffffa102547547 */ /* 0x000fea000b83ffff */
[----:B------:R-:W-:Y:S05]  /*b5c0*/  EXIT ;  /* 0x000000000000794d */ /* 0x000fea0003800000 */
.L_x_25:
[----:B--2---:R2:W3:Y:S02]  /*b5d0*/  SYNCS.PHASECHK.TRANS64.TRYWAIT P0, [R3+URZ+0x140], R2 ;  /* 0x00014002030075a7 */ /* 0x0044e400080011ff */
[----:B---3--:R-:W-:Y:S05]  /*b5e0*/  @!P0 NANOSLEEP.SYNCS 0x989680 ;  /* 0x009896800000895d */ /* 0x008fea0003900000 */
[----:B------:R-:W3:Y:S02]  /*b5f0*/  @!P0 SYNCS.PHASECHK.TRANS64 P0, [R3+URZ+0x140], R2 ;  /* 0x00014002030085a7 */ /* 0x000ee400080010ff */
[----:B---3--:R-:W-:Y:S05]  /*b600*/  @!P0 BRA `(.L_x_25) ;  /* 0xfffffffc00f08947 */ /* 0x008fea000383ffff */
[----:B------:R-:W-:Y:S05]  /*b610*/  BRA `(.L_x_127) ;  /* 0xffffff6000e07947 */ /* 0x000fea000383ffff */
.L_x_28:
[----:B-1----:R-:W-:Y:S07]  /*b620*/  MOV R0, UR33 ;  /* 0x0000002100007c02 */ /* 0x002fee0008000f00 */
.L_x_128:
[----:B-1----:R1:W2:Y:S02]  /*b630*/  SYNCS.PHASECHK.TRANS64.TRYWAIT P0, [R0+URZ+0x68], R3 ;  /* 0x00006803000075a7 */ /* 0x0022a400080011ff */
[----:B--2---:R-:W-:Y:S05]  /*b640*/  @!P0 NANOSLEEP.SYNCS 0x989680 ;  /* 0x009896800000895d */ /* 0x004fea0003900000 */
[----:B------:R-:W2:Y:S02]  /*b650*/  @!P0 SYNCS.PHASECHK.TRANS64 P0, [R0+URZ+0x68], R3 ;  /* 0x00006803000085a7 */ /* 0x000ea400080010ff */
[----:B--2---:R-:W-:Y:S05]  /*b660*/  @!P0 BRA `(.L_x_128) ;  /* 0xfffffffc00f08947 */ /* 0x004fea000383ffff */
[----:B------:R-:W-:Y:S05]  /*b670*/  BRA `(.L_x_27) ;  /* 0xffffff64003c7947 */ /* 0x000fea000383ffff */
.L_x_35:
[----:B-1----:R-:W-:Y:S07]  /*b680*/  MOV R0, UR17 ;  /* 0x0000001100007c02 */ /* 0x002fee0008000f00 */
.L_x_129:
[----:B-1----:R1:W2:Y:S02]  /*b690*/  SYNCS.PHASECHK.TRANS64.TRYWAIT P0, [R0+URZ+0x68], R3 ;  /* 0x00006803000075a7 */ /* 0x0022a400080011ff */
[----:B--2---:R-:W-:Y:S05]  /*b6a0*/  @!P0 NANOSLEEP.SYNCS 0x989680 ;  /* 0x009896800000895d */ /* 0x004fea0003900000 */
[----:B------:R-:W2:Y:S02]  /*b6b0*/  @!P0 SYNCS.PHASECHK.TRANS64 P0, [R0+URZ+0x68], R3 ;  /* 0x00006803000085a7 */ /* 0x000ea400080010ff */
[----:B--2---:R-:W-:Y:S05]  /*b6c0*/  @!P0 BRA `(.L_x_129) ;  /* 0xfffffffc00f08947 */ /* 0x004fea000383ffff */
[----:B------:R-:W-:Y:S05]  /*b6d0*/  BRA `(.L_x_34) ;  /* 0xffffff6400f87947 */ /* 0x000fea000383ffff */
.L_x_40:
[----:B-1----:R1:W2:Y:S02]  /*b6e0*/  SYNCS.PHASECHK.TRANS64.TRYWAIT P0, [R3+URZ+0xf0], R0 ;  /* 0x0000f000030075a7 */ /* 0x0022a400080011ff */
[----:B--2---:R-:W-:Y:S05]  /*b6f0*/  @!P0 NANOSLEEP.SYNCS 0x989680 ;  /* 0x009896800000895d */ /* 0x004fea0003900000 */
[----:B------:R-:W2:Y:S02]  /*b700*/  @!P0 SYNCS.PHASECHK.TRANS64 P0, [R3+URZ+0xf0], R0 ;  /* 0x0000f000030085a7 */ /* 0x000ea400080010ff */
[----:B--2---:R-:W-:Y:S05]  /*b710*/  @!P0 BRA `(.L_x_40) ;  /* 0xfffffffc00f08947 */ /* 0x004fea000383ffff */
[----:B------:R-:W-:Y:S05]  /*b720*/  BRA `(.L_x_130) ;  /* 0xffffff68009c7947 */ /* 0x000fea000383ffff */
.L_x_44:
[----:B-1----:R-:W-:-:S07]  /*b730*/  MOV R0, UR5 ;  /* 0x0000000500007c02 */ /* 0x002fce0008000f00 */
.L_x_131:
[----:B-1----:R1:W2:Y:S02]  /*b740*/  SYNCS.PHASECHK.TRANS64.TRYWAIT P0, [R0+URZ], R3 ;  /* 0x00000003000075a7 */ /* 0x0022a400080011ff */
[----:B--2---:R-:W-:Y:S05]  /*b750*/  @!P0 NANOSLEEP.SYNCS 0x989680 ;  /* 0x009896800000895d */ /* 0x004fea0003900000 */
[----:B------:R-:W2:Y:S02]  /*b760*/  @!P0 SYNCS.PHASECHK.TRANS64 P0, [R0+URZ], R3 ;  /* 0x00000003000085a7 */ /* 0x000ea400080010ff */
[----:B--2---:R-:W-:Y:S05]  /*b770*/  @!P0 BRA `(.L_x_131) ;  /* 0xfffffffc00f08947 */ /* 0x004fea000383ffff */
[----:B------:R-:W-:Y:S05]  /*b780*/  BRA `(.L_x_132) ;  /* 0xffffff7000247947 */ /* 0x000fea000383ffff */
.L_x_45:
[----:B------:R-:W-:-:S07]  /*b790*/  MOV R0, UR5 ;  /* 0x0000000500007c02 */ /* 0x000fce0008000f00 */
.L_x_133:
[----:B-1----:R1:W2:Y:S02]  /*b7a0*/  SYNCS.PHASECHK.TRANS64.TRYWAIT P0, [R0+URZ], R3 ;  /* 0x00000003000075a7 */ /* 0x0022a400080011ff */
[----:B--2---:R-:W-:Y:S05]  /*b7b0*/  @!P0 NANOSLEEP.SYNCS 0x989680 ;  /* 0x009896800000895d */ /* 0x004fea0003900000 */
[----:B------:R-:W2:Y:S02]  /*b7c0*/  @!P0 SYNCS.PHASECHK.TRANS64 P0, [R0+URZ], R3 ;  /* 0x00000003000085a7 */ /* 0x000ea400080010ff */
[----:B--2---:R-:W-:Y:S05]  /*b7d0*/  @!P0 BRA `(.L_x_133) ;  /* 0xfffffffc00f08947 */ /* 0x004fea000383ffff */
[----:B------:R-:W-:Y:S05]  /*b7e0*/  BRA `(.L_x_134) ;  /* 0xffffff7000307947 */ /* 0x000fea000383ffff */
.L_x_46:
[----:B------:R-:W-:-:S07]  /*b7f0*/  MOV R0, UR5 ;  /* 0x0000000500007c02 */ /* 0x000fce0008000f00 */
.L_x_135:
[----:B-1----:R1:W2:Y:S02]  /*b800*/  SYNCS.PHASECHK.TRANS64.TRYWAIT P0, [R0+URZ], R3 ;  /* 0x00000003000075a7 */ /* 0x0022a400080011ff */
[----:B--2---:R-:W-:Y:S05]  /*b810*/  @!P0 NANOSLEEP.SYNCS 0x989680 ;  /* 0x009896800000895d */ /* 0x004fea0003900000 */
[----:B------:R-:W2:Y:S02]  /*b820*/  @!P0 SYNCS.PHASECHK.TRANS64 P0, [R0+URZ], R3 ;  /* 0x00000003000085a7 */ /* 0x000ea400080010ff */
[----:B--2---:R-:W-:Y:S05]  /*b830*/  @!P0 BRA `(.L_x_135) ;  /* 0xfffffffc00f08947 */ /* 0x004fea000383ffff */
[----:B------:R-:W-:Y:S05]  /*b840*/  BRA `(.L_x_136) ;  /* 0xffffff70003c7947 */ /* 0x000fea000383ffff */
.L_x_47:
[----:B------:R-:W-:-:S07]  /*b850*/  MOV R0, UR5 ;  /* 0x0000000500007c02 */ /* 0x000fce0008000f00 */
.L_x_137:
[----:B-1----:R1:W2:Y:S02]  /*b860*/  SYNCS.PHASECHK.TRANS64.TRYWAIT P0, [R0+URZ], R3 ;  /* 0x00000003000075a7 */ /* 0x0022a400080011ff */
[----:B--2---:R-:W-:Y:S05]  /*b870*/  @!P0 NANOSLEEP.SYNCS 0x989680 ;  /* 0x009896800000895d */ /* 0x004fea0003900000 */
[----:B------:R-:W2:Y:S02]  /*b880*/  @!P0 SYNCS.PHASECHK.TRANS64 P0, [R0+URZ], R3 ;  /* 0x00000003000085a7 */ /* 0x000ea400080010ff */
[----:B--2---:R-:W-:Y:S05]  /*b890*/  @!P0 BRA `(.L_x_137) ;  /* 0xfffffffc00f08947 */ /* 0x004fea000383ffff */
[----:B------:R-:W-:Y:S05]  /*b8a0*/  BRA `(.L_x_138) ;  /* 0xffffff7000487947 */ /* 0x000fea000383ffff */
.L_x_48:
[----:B------:R-:W-:-:S07]  /*b8b0*/  MOV R0, UR5 ;  /* 0x0000000500007c02 */ /* 0x000fce0008000f00 */
.L_x_139:
[----:B-1----:R1:W2:Y:S02]  /*b8c0*/  SYNCS.PHASECHK.TRANS64.TRYWAIT P0, [R0+URZ], R3 ;  /* 0x00000003000075a7 */ /* 0x0022a400080011ff */
[----:B--2---:R-:W-:Y:S05]  /*b8d0*/  @!P0 NANOSLEEP.SYNCS 0x989680 ;  /* 0x009896800000895d */ /* 0x004fea0003900000 */
[----:B------:R-:W2:Y:S02]  /*b8e0*/  @!P0 SYNCS.PHASECHK.TRANS64 P0, [R0+URZ], R3 ;  /* 0x00000003000085a7 */ /* 0x000ea400080010ff */
[----:B--2---:R-:W-:Y:S05]  /*b8f0*/  @!P0 BRA `(.L_x_139) ;  /* 0xfffffffc00f08947 */ /* 0x004fea000383ffff */
[----:B------:R-:W-:Y:S05]  /*b900*/  BRA `(.L_x_140) ;  /* 0xffffff7000547947 */ /* 0x000fea000383ffff */
.L_x_49:
[----:B------:R-:W-:-:S07]  /*b910*/  MOV R0, UR5 ;  /* 0x0000000500007c02 */ /* 0x000fce0008000f00 */
.L_x_141:
[----:B-1----:R1:W2:Y:S02]  /*b920*/  SYNCS.PHASECHK.TRANS64.TRYWAIT P0, [R0+URZ], R3 ;  /* 0x00000003000075a7 */ /* 0x0022a400080011ff */
[----:B--2---:R-:W-:Y:S05]  /*b930*/  @!P0 NANOSLEEP.SYNCS 0x989680 ;  /* 0x009896800000895d */ /* 0x004fea0003900000 */
[----:B------:R-:W2:Y:S02]  /*b940*/  @!P0 SYNCS.PHASECHK.TRANS64 P0, [R0+URZ], R3 ;  /* 0x00000003000085a7 */ /* 0x000ea400080010ff */
[----:B--2---:R-:W-:Y:S05]  /*b950*/  @!P0 BRA `(.L_x_141) ;  /* 0xfffffffc00f08947 */ /* 0x004fea000383ffff */
[----:B------:R-:W-:Y:S05]  /*b960*/  BRA `(.L_x_142) ;  /* 0xffffff7000607947 */ /* 0x000fea000383ffff */
.L_x_50:
[----:B------:R-:W-:-:S07]  /*b970*/  MOV R0, UR5 ;  /* 0x0000000500007c02 */ /* 0x000fce0008000f00 */
.L_x_143:
[----:B-1----:R1:W2:Y:S02]  /*b980*/  SYNCS.PHASECHK.TRANS64.TRYWAIT P0, [R0+URZ], R3 ;  /* 0x00000003000075a7 */ /* 0x0022a400080011ff */
[----:B--2---:R-:W-:Y:S05]  /*b990*/  @!P0 NANOSLEEP.SYNCS 0x989680 ;  /* 0x009896800000895d */ /* 0x004fea0003900000 */
[----:B------:R-:W2:Y:S02]  /*b9a0*/  @!P0 SYNCS.PHASECHK.TRANS64 P0, [R0+URZ], R3 ;  /* 0x00000003000085a7 */ /* 0x000ea400080010ff */
[----:B--2---:R-:W-:Y:S05]  /*b9b0*/  @!P0 BRA `(.L_x_143) ;  /* 0xfffffffc00f08947 */ /* 0x004fea000383ffff */
[----:B------:R-:W-:Y:S05]  /*b9c0*/  BRA `(.L_x_144) ;  /* 0xffffff70006c7947 */ /* 0x000fea000383ffff */
.L_x_51:
[----:B------:R-:W-:-:S07]  /*b9d0*/  MOV R0, UR5 ;  /* 0x0000000500007c02 */ /* 0x000fce0008000f00 */
.L_x_145:
[----:B-1----:R1:W2:Y:S02]  /*b9e0*/  SYNCS.PHASECHK.TRANS64.TRYWAIT P0, [R0+URZ], R3 ;  /* 0x00000003000075a7 */ /* 0x0022a400080011ff */
[----:B--2---:R-:W-:Y:S05]  /*b9f0*/  @!P0 NANOSLEEP.SYNCS 0x989680 ;  /* 0x009896800000895d */ /* 0x004fea0003900000 */
[----:B------:R-:W2:Y:S02]  /*ba00*/  @!P0 SYNCS.PHASECHK.TRANS64 P0, [R0+URZ], R3 ;  /* 0x00000003000085a7 */ /* 0x000ea400080010ff */
[----:B--2---:R-:W-:Y:S05]  /*ba10*/  @!P0 BRA `(.L_x_145) ;  /* 0xfffffffc00f08947 */ /* 0x004fea000383ffff */
[----:B------:R-:W-:Y:S05]  /*ba20*/  BRA `(.L_x_146) ;  /* 0xffffff7000787947 */ /* 0x000fea000383ffff */
.L_x_52:
[----:B------:R-:W-:-:S07]  /*ba30*/  MOV R0, UR5 ;  /* 0x0000000500007c02 */ /* 0x000fce0008000f00 */
.L_x_147:
[----:B-1----:R1:W2:Y:S02]  /*ba40*/  SYNCS.PHASECHK.TRANS64.TRYWAIT P0, [R0+URZ], R3 ;  /* 0x00000003000075a7 */ /* 0x0022a400080011ff */
[----:B--2---:R-:W-:Y:S05]  /*ba50*/  @!P0 NANOSLEEP.SYNCS 0x989680 ;  /* 0x009896800000895d */ /* 0x004fea0003900000 */
[----:B------:R-:W2:Y:S02]  /*ba60*/  @!P0 SYNCS.PHASECHK.TRANS64 P0, [R0+URZ], R3 ;  /* 0x00000003000085a7 */ /* 0x000ea400080010ff */
[----:B--2---:R-:W-:Y:S05]  /*ba70*/  @!P0 BRA `(.L_x_147) ;  /* 0xfffffffc00f08947 */ /* 0x004fea000383ffff */
[----:B------:R-:W-:Y:S05]  /*ba80*/  BRA `(.L_x_148) ;  /* 0xffffff7000847947 */ /* 0x000fea000383ffff */
.L_x_53:
[----:B------:R-:W-:-:S07]  /*ba90*/  MOV R0, UR5 ;  /* 0x0000000500007c02 */ /* 0x000fce0008000f00 */
.L_x_149:
[----:B-1----:R1:W2:Y:S02]  /*baa0*/  SYNCS.PHASECHK.TRANS64.TRYWAIT P0, [R0+URZ], R3 ;  /* 0x00000003000075a7 */ /* 0x0022a400080011ff */
[----:B--2---:R-:W-:Y:S05]  /*bab0*/  @!P0 NANOSLEEP.SYNCS 0x989680 ;  /* 0x009896800000895d */ /* 0x004fea0003900000 */
[----:B------:R-:W2:Y:S02]  /*bac0*/  @!P0 SYNCS.PHASECHK.TRANS64 P0, [R0+URZ], R3 ;  /* 0x00000003000085a7 */ /* 0x000ea400080010ff */
[----:B--2---:R-:W-:Y:S05]  /*bad0*/  @!P0 BRA `(.L_x_149) ;  /* 0xfffffffc00f08947 */ /* 0x004fea000383ffff */
[----:B------:R-:W-:Y:S05]  /*bae0*/  BRA `(.L_x_150) ;  /* 0xffffff7000907947 */ /* 0x000fea000383ffff */
.L_x_54:
[----:B------:R-:W-:-:S07]  /*baf0*/  MOV R0, UR5 ;  /* 0x0000000500007c02 */ /* 0x000fce0008000f00 */
.L_x_151:
[----:B-1----:R1:W2:Y:S02]  /*bb00*/  SYNCS.PHASECHK.TRANS64.TRYWAIT P0, [R0+URZ], R3 ;  /* 0x00000003000075a7 */ /* 0x0022a400080011ff */
[----:B--2---:R-:W-:Y:S05]  /*bb10*/  @!P0 NANOSLEEP.SYNCS 0x989680 ;  /* 0x009896800000895d */ /* 0x004fea0003900000 */
[----:B------:R-:W2:Y:S02]  /*bb20*/  @!P0 SYNCS.PHASECHK.TRANS64 P0, [R0+URZ], R3 ;  /* 0x00000003000085a7 */ /* 0x000ea400080010ff */
[----:B--2---:R-:W-:Y:S05]  /*bb30*/  @!P0 BRA `(.L_x_151) ;  /* 0xfffffffc00f08947 */ /* 0x004fea000383ffff */
[----:B------:R-:W-:Y:S05]  /*bb40*/  BRA `(.L_x_152) ;  /* 0xffffff70009c7947 */ /* 0x000fea000383ffff */
.L_x_55:
[----:B------:R-:W-:-:S07]  /*bb50*/  MOV R0, UR5 ;  /* 0x0000000500007c02 */ /* 0x000fce0008000f00 */
.L_x_153:
[----:B-1----:R1:W2:Y:S02]  /*bb60*/  SYNCS.PHASECHK.TRANS64.TRYWAIT P0, [R0+URZ], R3 ;  /* 0x00000003000075a7 */ /* 0x0022a400080011ff */
[----:B--2---:R-:W-:Y:S05]  /*bb70*/  @!P0 NANOSLEEP.SYNCS 0x989680 ;  /* 0x009896800000895d */ /* 0x004fea0003900000 */
[----:B------:R-:W2:Y:S02]  /*bb80*/  @!P0 SYNCS.PHASECHK.TRANS64 P0, [R0+URZ], R3 ;  /* 0x00000003000085a7 */ /* 0x000ea400080010ff */
[----:B--2---:R-:W-:Y:S05]  /*bb90*/  @!P0 BRA `(.L_x_153) ;  /* 0xfffffffc00f08947 */ /* 0x004fea000383ffff */
[----:B------:R-:W-:Y:S05]  /*bba0*/  BRA `(.L_x_154) ;  /* 0xffffff7000a87947 */ /* 0x000fea000383ffff */
.L_x_58:
[----:B-1----:R1:W2:Y:S02]  /*bbb0*/  SYNCS.PHASECHK.TRANS64.TRYWAIT P0, [R2+URZ+0x130], R5 ;  /* 0x00013005020075a7 */ /* 0x0022a400080011ff */
[----:B--2---:R-:W-:Y:S05]  /*bbc0*/  @!P0 NANOSLEEP.SYNCS 0x989680 ;  /* 0x009896800000895d */ /* 0x004fea0003900000 */
[----:B------:R-:W2:Y:S02]  /*bbd0*/  @!P0 SYNCS.PHASECHK.TRANS64 P0, [R2+URZ+0x130], R5 ;  /* 0x00013005020085a7 */ /* 0x000ea400080010ff */
[----:B--2---:R-:W-:Y:S05]  /*bbe0*/  @!P0 BRA `(.L_x_58) ;  /* 0xfffffffc00f08947 */ /* 0x004fea000383ffff */
[----:B------:R-:W-:Y:S05]  /*bbf0*/  BRA `(.L_x_155) ;  /* 0xffffff7400047947 */ /* 0x000fea000383ffff */
.L_x_59:
[----:B------:R-:W-:-:S07]  /*bc00*/  MOV R2, UR5 ;  /* 0x0000000500027c02 */ /* 0x000fce0008000f00 */
.L_x_156:
[----:B-1----:R1:W2:Y:S02]  /*bc10*/  SYNCS.PHASECHK.TRANS64.TRYWAIT P0, [R2+URZ+0x100], R5 ;  /* 0x00010005020075a7 */ /* 0x0022a400080011ff */
[----:B--2---:R-:W-:Y:S05]  /*bc20*/  @!P0 NANOSLEEP.SYNCS 0x989680 ;  /* 0x009896800000895d */ /* 0x004fea0003900000 */
[----:B------:R-:W2:Y:S02]  /*bc30*/  @!P0 SYNCS.PHASECHK.TRANS64 P0, [R2+URZ+0x100], R5 ;  /* 0x00010005020085a7 */ /* 0x000ea400080010ff */
[----:B--2---:R-:W-:Y:S05]  /*bc40*/  @!P0 BRA `(.L_x_156) ;  /* 0xfffffffc00f08947 */ /* 0x004fea000383ffff */
[----:B------:R-:W-:Y:S05]  /*bc50*/  BRA `(.L_x_157) ;  /* 0xffffff7400147947 */ /* 0x000fea000383ffff */
.L_x_60:
[----:B-1----:R1:W2:Y:S02]  /*bc60*/  SYNCS.PHASECHK.TRANS64.TRYWAIT P1, [R2+URZ+0xf0], R5 ;  /* 0x0000f005020075a7 */ /* 0x0022a400080211ff */
[----:B--2---:R-:W-:Y:S05]  /*bc70*/  @!P1 NANOSLEEP.SYNCS 0x989680 ;  /* 0x009896800000995d */ /* 0x004fea0003900000 */
[----:B------:R-:W2:Y:S02]  /*bc80*/  @!P1 SYNCS.PHASECHK.TRANS64 P1, [R2+URZ+0xf0], R5 ;  /* 0x0000f005020095a7 */ /* 0x000ea400080210ff */
[----:B--2---:R-:W-:Y:S05]  /*bc90*/  @!P1 BRA `(.L_x_60) ;  /* 0xfffffffc00f09947 */ /* 0x004fea000383ffff */
[----:B------:R-:W-:Y:S05]  /*bca0*/  BRA `(.L_x_158) ;  /* 0xffffff7400447947 */ /* 0x000fea000383ffff */
.L_x_63:
[----:B------:R-:W-:-:S07]  /*bcb0*/  MOV R0, UR5 ;  /* 0x0000000500007c02 */ /* 0x000fce0008000f00 */
.L_x_159:
[----:B-1----:R1:W2:Y:S02]  /*bcc0*/  SYNCS.PHASECHK.TRANS64.TRYWAIT P0, [R0+URZ+0x100], R3 ;  /* 0x00010003000075a7 */ /* 0x0022a400080011ff */
[----:B--2---:R-:W-:Y:S05]  /*bcd0*/  @!P0 NANOSLEEP.SYNCS 0x989680 ;  /* 0x009896800000895d */ /* 0x004fea0003900000 */
[----:B------:R-:W2:Y:S02]  /*bce0*/  @!P0 SYNCS.PHASECHK.TRANS64 P0, [R0+URZ+0x100], R3 ;  /* 0x00010003000085a7 */ /* 0x000ea400080010ff */
[----:B--2---:R-:W-:Y:S05]  /*bcf0*/  @!P0 BRA `(.L_x_159) ;  /* 0xfffffffc00f08947 */ /* 0x004fea000383ffff */
[----:B------:R-:W-:Y:S05]  /*bd00*/  BRA `(.L_x_62) ;  /* 0xffffff7400987947 */ /* 0x000fea000383ffff */
.L_x_72:
[----:B-1----:R-:W-:-:S04]  /*bd10*/  MOV R0, UR4 ;  /* 0x0000000400007c02 */ /* 0x002fc80008000f00 */
[----:B------:R1:W2:Y:S03]  /*bd20*/  SYNCS.PHASECHK.TRANS64.TRYWAIT P0, [R0+URZ+0x8], R7 ;  /* 0x00000807000075a7 */ /* 0x0002a600080011ff */
[----:B--2---:R-:W-:Y:S05]  /*bd30*/  @!P0 NANOSLEEP.SYNCS 0x989680 ;  /* 0x009896800000895d */ /* 0x004fea0003900000 */
[----:B------:R-:W2:Y:S02]  /*bd40*/  @!P0 SYNCS.PHASECHK.TRANS64 P0, [R0+URZ+0x8], R7 ;  /* 0x00000807000085a7 */ /* 0x000ea400080010ff */
[----:B--2---:R-:W-:Y:S05]  /*bd50*/  @!P0 BRA `(.L_x_72) ;  /* 0xfffffffc00ec8947 */ /* 0x004fea000383ffff */
[----:B------:R-:W-:Y:S05]  /*bd60*/  BRA `(.L_x_71) ;  /* 0xffffff78004c7947 */ /* 0x000fea000383ffff */
.L_x_74:
[----:B------:R-:W-:Y:S01]  /*bd70*/  BSSY B0, `(.L_x_160) ;  /* 0x0000006000007945 */ /* 0x000fe20003800000 */
[----:B------:R-:W-:-:S07]  /*bd80*/  MOV R15, 0xffffffff ;  /* 0xffffffff000f7802 */ /* 0x000fce0000000f00 */
[----:B-1----:R-:W-:Y:S05]  /*bd90*/  WARPSYNC.COLLECTIVE R15, `(.L_x_161) ;  /* 0x000000000f0c7348 */ /* 0x002fea0003c00000 */
[----:B------:R-:W-:Y:S02]  /*bda0*/  ELECT P6, UR79, PT ;  /* 0x00000000004f782f */ /* 0x000fe400038c0000 */
[----:B------:R-:W-:Y:S01]  /*bdb0*/  MOV R14, UR79 ;  /* 0x0000004f000e7c02 */ /* 0x000fe20008000f00 */
[----:B-1----:R-:W-:Y:S10]  /*bdc0*/  ENDCOLLECTIVE ;  /* 0x000000000000791b */ /* 0x002ff40003800000 */
.L_x_161:
[----:B------:R-:W-:Y:S05]  /*bdd0*/  BSYNC B0 ;  /* 0x0000000000007941 */ /* 0x000fea0003800000 */
.L_x_160:
[----:B------:R-:W-:Y:S01]  /*bde0*/  PLOP3.LUT P0, PT, P6, PT, PT, 0x80, 0x8 ;  /* 0x000000000008781c */ /* 0x000fe2000370f070 */
[----:B------:R-:W-:-:S12]  /*bdf0*/  BRA `(.L_x_162) ;  /* 0xffffff7800787947 */ /* 0x000fd8000383ffff */
.L_x_76:
[----:B-1----:R-:W-:-:S04]  /*be00*/  MOV R0, UR4 ;  /* 0x0000000400007c02 */ /* 0x002fc80008000f00 */
[----:B------:R1:W2:Y:S03]  /*be10*/  SYNCS.PHASECHK.TRANS64.TRYWAIT P0, [R0+URZ+0x8], R5 ;  /* 0x00000805000075a7 */ /* 0x0002a600080011ff */
[----:B--2---:R-:W-:Y:S05]  /*be20*/  @!P0 NANOSLEEP.SYNCS 0x989680 ;  /* 0x009896800000895d */ /* 0x004fea0003900000 */
[----:B------:R-:W2:Y:S02]  /*be30*/  @!P0 SYNCS.PHASECHK.TRANS64 P0, [R0+URZ+0x8], R5 ;  /* 0x00000805000085a7 */ /* 0x000ea400080010ff */
[----:B--2---:R-:W-:Y:S05]  /*be40*/  @!P0 BRA `(.L_x_76) ;  /* 0xfffffffc00ec8947 */ /* 0x004fea000383ffff */
[----:B------:R-:W-:Y:S05]  /*be50*/  BRA `(.L_x_75) ;  /* 0xffffff78007c7947 */ /* 0x000fea000383ffff */
.L_x_77:
[----:B-1----:R1:W2:Y:S02]  /*be60*/  SYNCS.PHASECHK.TRANS64.TRYWAIT P0, [R0+URZ+0xf0], R3 ;  /* 0x0000f003000075a7 */ /* 0x0022a400080011ff */
[----:B--2---:R-:W-:Y:S05]  /*be70*/  @!P0 NANOSLEEP.SYNCS 0x989680 ;  /* 0x009896800000895d */ /* 0x004fea0003900000 */
[----:B------:R-:W2:Y:S02]  /*be80*/  @!P0 SYNCS.PHASECHK.TRANS64 P0, [R0+URZ+0xf0], R3 ;  /* 0x0000f003000085a7 */ /* 0x000ea400080010ff */
[----:B--2---:R-:W-:Y:S05]  /*be90*/  @!P0 BRA `(.L_x_77) ;  /* 0xfffffffc00f08947 */ /* 0x004fea000383ffff */
[----:B------:R-:W-:Y:S05]  /*bea0*/  BRA `(.L_x_163) ;  /* 0xffffff7c00587947 */ /* 0x000fea000383ffff */
.L_x_79:
[----:B------:R-:W-:-:S07]  /*beb0*/  MOV R0, UR19 ;  /* 0x0000001300007c02 */ /* 0x000fce0008000f00 */
.L_x_164:
[----:B-1----:R1:W3:Y:S02]  /*bec0*/  SYNCS.PHASECHK.TRANS64.TRYWAIT P0, [R0+URZ+0x120], R3 ;  /* 0x00012003000075a7 */ /* 0x0022e400080011ff */
[----:B---3--:R-:W-:Y:S05]  /*bed0*/  @!P0 NANOSLEEP.SYNCS 0x989680 ;  /* 0x009896800000895d */ /* 0x008fea0003900000 */
[----:B------:R-:W3:Y:S02]  /*bee0*/  @!P0 SYNCS.PHASECHK.TRANS64 P0, [R0+URZ+0x120], R3 ;  /* 0x00012003000085a7 */ /* 0x000ee400080010ff */
[----:B---3--:R-:W-:Y:S05]  /*bef0*/  @!P0 BRA `(.L_x_164) ;  /* 0xfffffffc00f08947 */ /* 0x008fea000383ffff */
[----:B------:R-:W-:Y:S05]  /*bf00*/  BRA `(.L_x_165) ;  /* 0xffffff7c00a07947 */ /* 0x000fea000383ffff */
.L_x_82:
[----:B------:R-:W-:Y:S07]  /*bf10*/  MOV R0, UR7 ;  /* 0x0000000700007c02 */ /* 0x000fee0008000f00 */
.L_x_166:
[----:B-1----:R1:W3:Y:S02]  /*bf20*/  SYNCS.PHASECHK.TRANS64.TRYWAIT P0, [R0+URZ], R3 ;  /* 0x00000003000075a7 */ /* 0x0022e400080011ff */
[----:B---3--:R-:W-:Y:S05]  /*bf30*/  @!P0 NANOSLEEP.SYNCS 0x989680 ;  /* 0x009896800000895d */ /* 0x008fea0003900000 */
[----:B------:R-:W3:Y:S02]  /*bf40*/  @!P0 SYNCS.PHASECHK.TRANS64 P0, [R0+URZ], R3 ;  /* 0x00000003000085a7 */ /* 0x000ee400080010ff */
[----:B---3--:R-:W-:Y:S05]  /*bf50*/  @!P0 BRA `(.L_x_166) ;  /* 0xfffffffc00f08947 */ /* 0x008fea000383ffff */
[----:B------:R-:W-:Y:S05]  /*bf60*/  BRA `(.L_x_81) ;  /* 0xffffff7c00b47947 */ /* 0x000fea000383ffff */
.L_x_86:
[----:B-1----:R-:W-:-:S07]  /*bf70*/  MOV R0, UR5 ;  /* 0x0000000500007c02 */ /* 0x002fce0008000f00 */
.L_x_167:
[----:B-1----:R1:W2:Y:S02]  /*bf80*/  SYNCS.PHASECHK.TRANS64.TRYWAIT P0, [R0+URZ], R3 ;  /* 0x00000003000075a7 */ /* 0x0022a400080011ff */
[----:B--2---:R-:W-:Y:S05]  /*bf90*/  @!P0 NANOSLEEP.SYNCS 0x989680 ;  /* 0x009896800000895d */ /* 0x004fea0003900000 */
[----:B------:R-:W2:Y:S02]  /*bfa0*/  @!P0 SYNCS.PHASECHK.TRANS64 P0, [R0+URZ], R3 ;  /* 0x00000003000085a7 */ /* 0x000ea400080010ff */
[----:B--2---:R-:W-:Y:S05]  /*bfb0*/  @!P0 BRA `(.L_x_167) ;  /* 0xfffffffc00f08947 */ /* 0x004fea000383ffff */
[----:B------:R-:W-:Y:S05]  /*bfc0*/  BRA `(.L_x_168) ;  /* 0xffffff8000847947 */ /* 0x000fea000383ffff */
.L_x_89:
[----:B------:R-:W-:-:S07]  /*bfd0*/  MOV R0, UR9 ;  /* 0x0000000900007c02 */ /* 0x000fce0008000f00 */
.L_x_169:
[----:B-1----:R1:W2:Y:S02]  /*bfe0*/  SYNCS.PHASECHK.TRANS64.TRYWAIT P1, [R0+URZ+0x150], R3 ;  /* 0x00015003000075a7 */ /* 0x0022a400080211ff */
[----:B--2---:R-:W-:Y:S05]  /*bff0*/  @!P1 NANOSLEEP.SYNCS 0x989680 ;  /* 0x009896800000995d */ /* 0x004fea0003900000 */
[----:B------:R-:W2:Y:S02]  /*c000*/  @!P1 SYNCS.PHASECHK.TRANS64 P1, [R0+URZ+0x150], R3 ;  /* 0x00015003000095a7 */ /* 0x000ea400080210ff */
[----:B--2---:R-:W-:Y:S05]  /*c010*/  @!P1 BRA `(.L_x_169) ;  /* 0xfffffffc00f09947 */ /* 0x004fea000383ffff */
[----:B------:R-:W-:Y:S05]  /*c020*/  BRA `(.L_x_170) ;  /* 0xffffff8000d07947 */ /* 0x000fea000383ffff */
.L_x_94:
[----:B---3--:R3:W4:Y:S02]  /*c030*/  SYNCS.PHASECHK.TRANS64.TRYWAIT P0, [R3+URZ+0xf0], R0 ;  /* 0x0000f000030075a7 */ /* 0x00872400080011ff */
[----:B----4-:R-:W-:Y:S05]  /*c040*/  @!P0 NANOSLEEP.SYNCS 0x989680 ;  /* 0x009896800000895d */ /* 0x010fea0003900000 */
[----:B------:R-:W4:Y:S02]  /*c050*/  @!P0 SYNCS.PHASECHK.TRANS64 P0, [R3+URZ+0xf0], R0 ;  /* 0x0000f000030085a7 */ /* 0x000f2400080010ff */
[----:B----4-:R-:W-:Y:S05]  /*c060*/  @!P0 BRA `(.L_x_94) ;  /* 0xfffffffc00f08947 */ /* 0x010fea000383ffff */
[----:B------:R-:W-:Y:S05]  /*c070*/  BRA `(.L_x_171) ;  /* 0xffffff8400f47947 */ /* 0x000fea000383ffff */
.L_x_97:
[----:B------:R-:W-:Y:S07]  /*c080*/  MOV R0, UR31 ;  /* 0x0000001f00007c02 */ /* 0x000fee0008000f00 */
.L_x_172:
[----:B---3--:R3:W4:Y:S02]  /*c090*/  SYNCS.PHASECHK.TRANS64.TRYWAIT P1, [R0+URZ+0xe8], R3 ;  /* 0x0000e803000075a7 */ /* 0x00872400080211ff */
[----:B----4-:R-:W-:Y:S05]  /*c0a0*/  @!P1 NANOSLEEP.SYNCS 0x989680 ;  /* 0x009896800000995d */ /* 0x010fea0003900000 */
[----:B------:R-:W4:Y:S02]  /*c0b0*/  @!P1 SYNCS.PHASECHK.TRANS64 P1, [R0+URZ+0xe8], R3 ;  /* 0x0000e803000095a7 */ /* 0x000f2400080210ff */
[----:B----4-:R-:W-:Y:S05]  /*c0c0*/  @!P1 BRA `(.L_x_172) ;  /* 0xfffffffc00f09947 */ /* 0x010fea000383ffff */
[----:B------:R-:W-:Y:S05]  /*c0d0*/  BRA `(.L_x_96) ;  /* 0xffffff8c00547947 */ /* 0x000fea000383ffff */
.L_x_100:
[----:B------:R-:W-:Y:S07]  /*c0e0*/  MOV R3, UR31 ;  /* 0x0000001f00037c02 */ /* 0x000fee0008000f00 */
.L_x_173:
[----:B---3--:R3:W4:Y:S02]  /*c0f0*/  SYNCS.PHASECHK.TRANS64.TRYWAIT P0, [R3+URZ+0xd8], R2 ;  /* 0x0000d802030075a7 */ /* 0x00872400080011ff */
[----:B----4-:R-:W-:Y:S05]  /*c100*/  @!P0 NANOSLEEP.SYNCS 0x989680 ;  /* 0x009896800000895d */ /* 0x010fea0003900000 */
[----:B------:R-:W4:Y:S02]  /*c110*/  @!P0 SYNCS.PHASECHK.TRANS64 P0, [R3+URZ+0xd8], R2 ;  /* 0x0000d802030085a7 */ /* 0x000f2400080010ff */
[----:B----4-:R-:W-:Y:S05]  /*c120*/  @!P0 BRA `(.L_x_173) ;  /* 0xfffffffc00f08947 */ /* 0x010fea000383ffff */
[----:B------:R-:W-:Y:S05]  /*c130*/  BRA `(.L_x_174) ;  /* 0xffffff8c00b87947 */ /* 0x000fea000383ffff */
.L_x_103:
[----:B------:R-:W-:Y:S07]  /*c140*/  MOV R0, UR4 ;  /* 0x0000000400007c02 */ /* 0x000fee0008000f00 */
.L_x_175:
[----:B-1----:R1:W2:Y:S02]  /*c150*/  SYNCS.PHASECHK.TRANS64.TRYWAIT P0, [R0+URZ+0xf0], R3 ;  /* 0x0000f003000075a7 */ /* 0x0022a400080011ff */
[----:B--2---:R-:W-:Y:S05]  /*c160*/  @!P0 NANOSLEEP.SYNCS 0x989680 ;  /* 0x009896800000895d */ /* 0x004fea0003900000 */
[----:B------:R-:W2:Y:S02]  /*c170*/  @!P0 SYNCS.PHASECHK.TRANS64 P0, [R0+URZ+0xf0], R3 ;  /* 0x0000f003000085a7 */ /* 0x000ea400080010ff */
[----:B--2---:R-:W-:Y:S05]  /*c180*/  @!P0 BRA `(.L_x_175) ;  /* 0xfffffffc00f08947 */ /* 0x004fea000383ffff */
[----:B------:R-:W-:Y:S05]  /*c190*/  BRA `(.L_x_176) ;  /* 0xffffff94008c7947 */ /* 0x000fea000383ffff */
.L_x_109:
[----:B------:R-:W-:Y:S11]  /*c1a0*/  R2UR UR4, R10 ;  /* 0x000000000a0472ca */ /* 0x000ff600000e0000 */
[----:B------:R-:W-:Y:S02]  /*c1b0*/  @!UPT UIADD3 URZ, UPT, UPT, URZ, URZ, URZ ;  /* 0x000000fffffff290 */ /* 0x000fe4000fffe0ff */
[----:B------:R-:W-:Y:S07]  /*c1c0*/  MOV R3, UR4 ;  /* 0x0000000400037c02 */ /* 0x000fee0008000f00 */
.L_x_177:
[----:B-1----:R1:W2:Y:S02]  /*c1d0*/  SYNCS.PHASECHK.TRANS64.TRYWAIT P1, [R3+URZ+0xd0], R4 ;  /* 0x0000d004030075a7 */ /* 0x0022a400080211ff */
[----:B--2---:R-:W-:Y:S05]  /*c1e0*/  @!P1 NANOSLEEP.SYNCS 0x989680 ;  /* 0x009896800000995d */ /* 0x004fea0003900000 */
[----:B------:R-:W2:Y:S02]  /*c1f0*/  @!P1 SYNCS.PHASECHK.TRANS64 P1, [R3+URZ+0xd0], R4 ;  /* 0x0000d004030095a7 */ /* 0x000ea400080210ff */
[----:B--2---:R-:W-:Y:S05]  /*c200*/  @!P1 BRA `(.L_x_177) ;  /* 0xfffffffc00f09947 */ /* 0x004fea000383ffff */
[----:B------:R-:W-:Y:S05]  /*c210*/  BRA `(.L_x_108) ;  /* 0xffffffa000d07947 */ /* 0x000fea000383ffff */
.L_x_111:
[----:B------:R-:W-:Y:S11]  /*c220*/  R2UR UR4, R4 ;  /* 0x00000000040472ca */ /* 0x000ff600000e0000 */
[----:B------:R-:W-:Y:S02]  /*c230*/  @!UPT UIADD3 URZ, UPT, UPT, URZ, URZ, URZ ;  /* 0x000000fffffff290 */ /* 0x000fe4000fffe0ff */
[----:B------:R-:W-:Y:S07]  /*c240*/  MOV R3, UR4 ;  /* 0x0000000400037c02 */ /* 0x000fee0008000f00 */
.L_x_178:
[----:B--2---:R2:W3:Y:S02]  /*c250*/  SYNCS.PHASECHK.TRANS64.TRYWAIT P1, [R3+URZ+0x110], R0 ;  /* 0x00011000030075a7 */ /* 0x0044e400080211ff */
[----:B---3--:R-:W-:Y:S05]  /*c260*/  @!P1 NANOSLEEP.SYNCS 0x989680 ;  /* 0x009896800000995d */ /* 0x008fea0003900000 */
[----:B------:R-:W3:Y:S02]  /*c270*/  @!P1 SYNCS.PHASECHK.TRANS64 P1, [R3+URZ+0x110], R0 ;  /* 0x00011000030095a7 */ /* 0x000ee400080210ff */
[----:B---3--:R-:W-:Y:S05]  /*c280*/  @!P1 BRA `(.L_x_178) ;  /* 0xfffffffc00f09947 */ /* 0x008fea000383ffff */
[----:B------:R-:W-:Y:S05]  /*c290*/  BRA `(.L_x_110) ;  /* 0xffffffa400cc7947 */ /* 0x000fea000383ffff */
        .weak           $__internal_0_$__cuda_sm10x_tcgen05_guardrail_trap_col_being_dealloced_not_returned_by_alloc
        .type           $__internal_0_$__cuda_sm10x_tcgen05_guardrail_trap_col_being_dealloced_not_returned_by_alloc,@function
        .size           $__internal_0_$__cuda_sm10x_tcgen05_guardrail_trap_col_being_dealloced_not_returned_by_alloc,($__internal_1_$__cuda_sm10x_tcgen05_guardrail_trap_phase_invalid_during_alloc - $__internal_0_$__cuda_sm10x_tcgen05_guardrail_trap_col_being_dealloced_not_returned_by_alloc)
$__internal_0_$__cuda_sm10x_tcgen05_guardrail_trap_col_being_dealloced_not_returned_by_alloc:
[----:B------:R-:W-:Y:S05]  /*c2a0*/  BPT.TRAP 0x1 ;  /* 0x000000040000795c */ /* 0x000fea0000300000 */
[----:B------:R-:W-:-:S04]  /*c2b0*/  HFMA2 R3, -RZ, RZ, 0, 0 ;  /* 0x00000000ff037431 */ /* 0x000fc800000001ff */
[----:B------:R-:W-:Y:S05]  /*c2c0*/  RET.REL.NODEC R2 `(_ZN7cutlass13device_kernelINS_4gemm6kernel13GemmUniversalIN4cute5tupleIJiiiiEEENS1_10collective13CollectiveMmaINS1_35MainloopSm100TmaUmmaWarpSpecializedILi13ELi2ELi2ENS5_IJNS4_1CILi2EEENSA_ILi1EEESC_EEEEENS5_IJNSA_ILi256EEENSA_ILi176EEENSA_ILi64EEEEEENS_12float_e4m3_tENS5_IJlSC_lEEESJ_SK_NS4_8TiledMMAINS4_8MMA_AtomIJNS4_10MMA_TraitsINS4_25SM100_MMA_F8F6F4_2x1SM_SSEJSJ_SJ_fSF_SG_NS4_17integral_constantINS4_4UMMA5MajorELSR_0EEESS_NSP_INSQ_7ScaleInELST_0EEESU_EEEEEENS4_6LayoutINS5_IJSC_SC_SC_EEENS5_IJNSA_ILi0EEESZ_SZ_EEEEENS5_IJNS4_10UnderscoreES12_S12_EEEEENS4_18SM100_TMA_2SM_LOADENS4_14ComposedLayoutINS4_7SwizzleILi2ELi4ELi3EEENS4_18smem_ptr_flag_bitsILi8EEENSX_INS5_IJNSA_ILi8EEESH_EEENS5_IJSH_SC_EEEEEEEvNS4_8identityES15_S1F_vS1G_EENS_8epilogue10collective18CollectiveEpilogueINS1I_23Sm100TmaWarpSpecializedILi1ELi1ELi176ELb0ELb0EEEJNS5_IJNSA_ILi128EEESG_SH_EEENS5_IJNSX_IS1N_SC_EENSX_ISG_SC_EEEEESJ_SK_SJ_SK_NS1I_6fusion15FusionCallbacksIS1M_NS1S_17LinearCombinationISJ_fSJ_fLNS_15FloatRoundStyleE2EEES1O_S1R_JEEENS4_5SM1004TMEM4LOAD26SM100_TMEM_LOAD_32dp32b16xENS4_13SM90_TMA_LOADENS16_INS17_ILi0ELi4ELi3EEES1A_NSX_INS5_IJS1B_NSA_ILi16EEEEEENS5_IJS24_SC_EEEEEEENS4_39AutoVectorizingCopyWithAssumedAlignmentILi128EEENS4_14SM90_TMA_STOREES28_S2A_S2A_EEEvvEEEEvNT_6ParamsE) ;  /* 0xffffff3c024c7950 */ /* 0x000fea0003c3ffff */
        .weak           $__internal_1_$__cuda_sm10x_tcgen05_guardrail_trap_phase_invalid_during_alloc
        .type           $__internal_1_$__cuda_sm10x_tcgen05_guardrail_trap_phase_invalid_during_alloc,@function
        .size           $__internal_1_$__cuda_sm10x_tcgen05_guardrail_trap_phase_invalid_during_alloc,($__internal_2_$__cuda_sm10x_tcgen05_guardrail_trap_unallocated_columns_being_dealloced - $__internal_1_$__cuda_sm10x_tcgen05_guardrail_trap_phase_invalid_during_alloc)
$__internal_1_$__cuda_sm10x_tcgen05_guardrail_trap_phase_invalid_during_alloc:
[----:B------:R-:W-:Y:S05]  /*c2d0*/  BPT.TRAP 0x1 ;  /* 0x000000040000795c */ /* 0x000fea0000300000 */
[----:B------:R-:W-:-:S04]  /*c2e0*/  MOV R5, 0x0 ;  /* 0x0000000000057802 */ /* 0x000fc80000000f00 */
[----:B------:R-:W-:Y:S05]  /*c2f0*/  RET.REL.NODEC R4 `(_ZN7cutlass13device_kernelINS_4gemm6kernel13GemmUniversalIN4cute5tupleIJiiiiEEENS1_10collective13CollectiveMmaINS1_35MainloopSm100TmaUmmaWarpSpecializedILi13ELi2ELi2ENS5_IJNS4_1CILi2EEENSA_ILi1EEESC_EEEEENS5_IJNSA_ILi256EEENSA_ILi176EEENSA_ILi64EEEEEENS_12float_e4m3_tENS5_IJlSC_lEEESJ_SK_NS4_8TiledMMAINS4_8MMA_AtomIJNS4_10MMA_TraitsINS4_25SM100_MMA_F8F6F4_2x1SM_SSEJSJ_SJ_fSF_SG_NS4_17integral_constantINS4_4UMMA5MajorELSR_0EEESS_NSP_INSQ_7ScaleInELST_0EEESU_EEEEEENS4_6LayoutINS5_IJSC_SC_SC_EEENS5_IJNSA_ILi0EEESZ_SZ_EEEEENS5_IJNS4_10UnderscoreES12_S12_EEEEENS4_18SM100_TMA_2SM_LOADENS4_14ComposedLayoutINS4_7SwizzleILi2ELi4ELi3EEENS4_18smem_ptr_flag_bitsILi8EEENSX_INS5_IJNSA_ILi8EEESH_EEENS5_IJSH_SC_EEEEEEEvNS4_8identityES15_S1F_vS1G_EENS_8epilogue10collective18CollectiveEpilogueINS1I_23Sm100TmaWarpSpecializedILi1ELi1ELi176ELb0ELb0EEEJNS5_IJNSA_ILi128EEESG_SH_EEENS5_IJNSX_IS1N_SC_EENSX_ISG_SC_EEEEESJ_SK_SJ_SK_NS1I_6fusion15FusionCallbacksIS1M_NS1S_17LinearCombinationISJ_fSJ_fLNS_15FloatRoundStyleE2EEES1O_S1R_JEEENS4_5SM1004TMEM4LOAD26SM100_TMEM_LOAD_32dp32b16xENS4_13SM90_TMA_LOADENS16_INS17_ILi0ELi4ELi3EEES1A_NSX_INS5_IJS1B_NSA_ILi16EEEEEENS5_IJS24_SC_EEEEEEENS4_39AutoVectorizingCopyWithAssumedAlignmentILi128EEENS4_14SM90_TMA_STOREES28_S2A_S2A_EEEvvEEEEvNT_6ParamsE) ;  /* 0xffffff3c04407950 */ /* 0x000fea0003c3ffff */
        .weak           $__internal_2_$__cuda_sm10x_tcgen05_guardrail_trap_unallocated_columns_being_dealloced
        .type           $__internal_2_$__cuda_sm10x_tcgen05_guardrail_trap_unallocated_columns_being_dealloced,@function
        .size           $__internal_2_$__cuda_sm10x_tcgen05_guardrail_trap_unallocated_columns_being_dealloced,(.L_x_180 - $__internal_2_$__cuda_sm10x_tcgen05_guardrail_trap_unallocated_columns_being_dealloced)
$__internal_2_$__cuda_sm10x_tcgen05_guardrail_trap_unallocated_columns_being_dealloced:
[----:B------:R-:W-:Y:S05]  /*c300*/  BPT.TRAP 0x1 ;  /* 0x000000040000795c */ /* 0x000fea0000300000 */
[----:B------:R-:W-:-:S04]  /*c310*/  HFMA2 R3, -RZ, RZ, 0, 0 ;  /* 0x00000000ff037431 */ /* 0x000fc800000001ff */
[----:B------:R-:W-:Y:S05]  /*c320*/  RET.REL.NODEC R2 `(_ZN7cutlass13device_kernelINS_4gemm6kernel13GemmUniversalIN4cute5tupleIJiiiiEEENS1_10collective13CollectiveMmaINS1_35MainloopSm100TmaUmmaWarpSpecializedILi13ELi2ELi2ENS5_IJNS4_1CILi2EEENSA_ILi1EEESC_EEEEENS5_IJNSA_ILi256EEENSA_ILi176EEENSA_ILi64EEEEEENS_12float_e4m3_tENS5_IJlSC_lEEESJ_SK_NS4_8TiledMMAINS4_8MMA_AtomIJNS4_10MMA_TraitsINS4_25SM100_MMA_F8F6F4_2x1SM_SSEJSJ_SJ_fSF_SG_NS4_17integral_constantINS4_4UMMA5MajorELSR_0EEESS_NSP_INSQ_7ScaleInELST_0EEESU_EEEEEENS4_6LayoutINS5_IJSC_SC_SC_EEENS5_IJNSA_ILi0EEESZ_SZ_EEEEENS5_IJNS4_10UnderscoreES12_S12_EEEEENS4_18SM100_TMA_2SM_LOADENS4_14ComposedLayoutINS4_7SwizzleILi2ELi4ELi3EEENS4_18smem_ptr_flag_bitsILi8EEENSX_INS5_IJNSA_ILi8EEESH_EEENS5_IJSH_SC_EEEEEEEvNS4_8identityES15_S1F_vS1G_EENS_8epilogue10collective18CollectiveEpilogueINS1I_23Sm100TmaWarpSpecializedILi1ELi1ELi176ELb0ELb0EEEJNS5_IJNSA_ILi128EEESG_SH_EEENS5_IJNSX_IS1N_SC_EENSX_ISG_SC_EEEEESJ_SK_SJ_SK_NS1I_6fusion15FusionCallbacksIS1M_NS1S_17LinearCombinationISJ_fSJ_fLNS_15FloatRoundStyleE2EEES1O_S1R_JEEENS4_5SM1004TMEM4LOAD26SM100_TMEM_LOAD_32dp32b16xENS4_13SM90_TMA_LOADENS16_INS17_ILi0ELi4ELi3EEES1A_NSX_INS5_IJS1B_NSA_ILi16EEEEEENS5_IJS24_SC_EEEEEEENS4_39AutoVectorizingCopyWithAssumedAlignmentILi128EEENS4_14SM90_TMA_STOREES28_S2A_S2A_EEEvvEEEEvNT_6ParamsE) ;  /* 0xffffff3c02347950 */ /* 0x000fea0003c3ffff */
.L_x_179:
[----:B------:R-:W-:-:S00]  /*c330*/  BRA `(.L_x_179) ;  /* 0xfffffffc00fc7947 */ /* 0x000fc0000383ffff */
[----:B------:R-:W-:-:S00]  /*c340*/  NOP ;  /* 0x0000000000007918 */ /* 0x000fc00000000000 */
        /* <DEDUP_REMOVED lines=11> */
.L_x_180:


//--------------------- .nv.global.init           --------------------------
	.section	.nv.global.init,"aw",@progbits
.nv.global.init:
	.type		$str$26,@object
	.size		$str$26,($str$25 - $str$26)
$str$26:
        /*0000*/ 	.byte	0x2f, 0x74, 0x6d, 0x70, 0x2f, 0x63, 0x75, 0x74, 0x6c, 0x61, 0x73, 0x73, 0x5f, 0x73, 0x77, 0x65
        /*0010*/ 	.byte	0x65, 0x70, 0x5f, 0x73, 0x72, 0x63, 0x2f, 0x69, 0x6e, 0x63, 0x6c, 0x75, 0x64, 0x65, 0x2f, 0x63
        /*0020*/ 	.byte	0x75, 0x74, 0x65, 0x2f, 0x61, 0x74, 0x6f, 0x6d, 0x2f, 0x63, 0x6f, 0x70, 0x79, 0x5f, 0x74, 0x72
        /*0030*/ 	.byte	0x61, 0x69, 0x74, 0x73, 0x5f, 0x73, 0x6d, 0x31, 0x30, 0x30, 0x2e, 0x68, 0x70, 0x70, 0x00
	.type		$str$25,@object
	.size		$str$25,(__unnamed_1 - $str$25)
$str$25:
        /*003f*/ 	.byte	0x28, 0x28, 0x75, 0x69, 0x6e, 0x74, 0x33, 0x32, 0x5f, 0x74, 0x28, 0x74, 0x68, 0x72, 0x65, 0x61
        /*004f*/ 	.byte	0x64, 0x49, 0x64, 0x78, 0x2e, 0x78, 0x29, 0x20, 0x2f, 0x20, 0x33, 0x32, 0x29, 0x20, 0x25, 0x20
        /*005f*/ 	.byte	0x34, 0x29, 0x20, 0x3d, 0x3d, 0x20, 0x28, 0x28, 0x28, 0x74, 0x6d, 0x65, 0x6d, 0x5f, 0x61, 0x64
        /*006f*/ 	.byte	0x64, 0x72, 0x20, 0x3e, 0x3e, 0x20, 0x31, 0x36, 0x29, 0x20, 0x2f, 0x20, 0x33, 0x32, 0x29, 0x20
        /*007f*/ 	.byte	0x25, 0x20, 0x34, 0x29, 0x00
	.type		__unnamed_1,@object
	.size		__unnamed_1,(.L_1 - __unnamed_1)
__unnamed_1:
        /* <DEDUP_REMOVED lines=37> */
        /*02d4*/ 	.byte	0x3a, 0x43, 0x3c, 0x30, 0x3e, 0x3e, 0x3e, 0x3e, 0x5d, 0x00
.L_1:


//--------------------- .nv.shared._ZN7cutlass13device_kernelINS_4gemm6kernel13GemmUniversalIN4cute5tupleIJiiiiEEENS1_10collective13CollectiveMmaINS1_35MainloopSm100TmaUmmaWarpSpecializedILi13ELi2ELi2ENS5_IJNS4_1CILi2EEENSA_ILi1EEESC_EEEEENS5_IJNSA_ILi256EEENSA_ILi176EEENSA_ILi64EEEEEENS_12float_e4m3_tENS5_IJlSC_lEEESJ_SK_NS4_8TiledMMAINS4_8MMA_AtomIJNS4_10MMA_TraitsINS4_25SM100_MMA_F8F6F4_2x1SM_SSEJSJ_SJ_fSF_SG_NS4_17integral_constantINS4_4UMMA5MajorELSR_0EEESS_NSP_INSQ_7ScaleInELST_0EEESU_EEEEEENS4_6LayoutINS5_IJSC_SC_SC_EEENS5_IJNSA_ILi0EEESZ_SZ_EEEEENS5_IJNS4_10UnderscoreES12_S12_EEEEENS4_18SM100_TMA_2SM_LOADENS4_14ComposedLayoutINS4_7SwizzleILi2ELi4ELi3EEENS4_18smem_ptr_flag_bitsILi8EEENSX_INS5_IJNSA_ILi8EEESH_EEENS5_IJSH_SC_EEEEEEEvNS4_8identityES15_S1F_vS1G_EENS_8epilogue10collective18CollectiveEpilogueINS1I_23Sm100TmaWarpSpecializedILi1ELi1ELi176ELb0ELb0EEEJNS5_IJNSA_ILi128EEESG_SH_EEENS5_IJNSX_IS1N_SC_EENSX_ISG_SC_EEEEESJ_SK_SJ_SK_NS1I_6fusion15FusionCallbacksIS1M_NS1S_17LinearCombinationISJ_fSJ_fLNS_15FloatRoundStyleE2EEES1O_S1R_JEEENS4_5SM1004TMEM4LOAD26SM100_TMEM_LOAD_32dp32b16xENS4_13SM90_TMA_LOADENS16_INS17_ILi0ELi4ELi3EEES1A_NSX_INS5_IJS1B_NSA_ILi16EEEEEENS5_IJS24_SC_EEEEEEENS4_39AutoVectorizingCopyWithAssumedAlignmentILi128EEENS4_14SM90_TMA_STOREES28_S2A_S2A_EEEvvEEEEvNT_6ParamsE --------------------------
	.section	.nv.shared._ZN7cutlass13device_kernelINS_4gemm6kernel13GemmUniversalIN4cute5tupleIJiiiiEEENS1_10collective13CollectiveMmaINS1_35MainloopSm100TmaUmmaWarpSpecializedILi13ELi2ELi2ENS5_IJNS4_1CILi2EEENSA_ILi1EEESC_EEEEENS5_IJNSA_ILi256EEENSA_ILi176EEENSA_ILi64EEEEEENS_12float_e4m3_tENS5_IJlSC_lEEESJ_SK_NS4_8TiledMMAINS4_8MMA_AtomIJNS4_10MMA_TraitsINS4_25SM100_MMA_F8F6F4_2x1SM_SSEJSJ_SJ_fSF_SG_NS4_17integral_constantINS4_4UMMA5MajorELSR_0EEESS_NSP_INSQ_7ScaleInELST_0EEESU_EEEEEENS4_6LayoutINS5_IJSC_SC_SC_EEENS5_IJNSA_ILi0EEESZ_SZ_EEEEENS5_IJNS4_10UnderscoreES12_S12_EEEEENS4_18SM100_TMA_2SM_LOADENS4_14ComposedLayoutINS4_7SwizzleILi2ELi4ELi3EEENS4_18smem_ptr_flag_bitsILi8EEENSX_INS5_IJNSA_ILi8EEESH_EEENS5_IJSH_SC_EEEEEEEvNS4_8identityES15_S1F_vS1G_EENS_8epilogue10collective18CollectiveEpilogueINS1I_23Sm100TmaWarpSpecializedILi1ELi1ELi176ELb0ELb0EEEJNS5_IJNSA_ILi128EEESG_SH_EEENS5_IJNSX_IS1N_SC_EENSX_ISG_SC_EEEEESJ_SK_SJ_SK_NS1I_6fusion15FusionCallbacksIS1M_NS1S_17LinearCombinationISJ_fSJ_fLNS_15FloatRoundStyleE2EEES1O_S1R_JEEENS4_5SM1004TMEM4LOAD26SM100_TMEM_LOAD_32dp32b16xENS4_13SM90_TMA_LOADENS16_INS17_ILi0ELi4ELi3EEES1A_NSX_INS5_IJS1B_NSA_ILi16EEEEEENS5_IJS24_SC_EEEEEEENS4_39AutoVectorizingCopyWithAssumedAlignmentILi128EEENS4_14SM90_TMA_STOREES28_S2A_S2A_EEEvvEEEEvNT_6ParamsE,"aw",@nobits
	.sectionflags	@""
	.align	16
	.zero		1024


//--------------------- .nv.shared.reserved.0     --------------------------
	.section	.nv.shared.reserved.0,"aw",@nobits
	.weak		__nv_reservedSMEM_offset_0_alias
	.size		__nv_reservedSMEM_offset_0_alias, 0, 64
	.other		__nv_reservedSMEM_offset_0_alias,@"STO_CUDA_RESERVED_SHARED STV_DEFAULT"
__nv_reservedSMEM_offset_0_alias:
	.zero		0
.nv.shared.reserved.0:
	.zero		64
	.weak		__nv_reservedSMEM_tcgen05_partition
	.type		__nv_reservedSMEM_tcgen05_partition,@object
	.size		__nv_reservedSMEM_tcgen05_partition,(.L_0 - __nv_reservedSMEM_tcgen05_partition)
__nv_reservedSMEM_tcgen05_partition:
	.zero		32
.L_0:


//--------------------- .nv.global                --------------------------
	.section	.nv.global,"aw",@nobits
.nv.global:
	.type		_ZN40_INTERNAL_70125c77_4_k_cu_c5a4b3ea_319874cute1_E,@object
	.size		_ZN40_INTERNAL_70125c77_4_k_cu_c5a4b3ea_319874cute1_E,(_ZN40_INTERNAL_70125c77_4_k_cu_c5a4b3ea_319874cuda3std3__45__cpo6cbeginE - _ZN40_INTERNAL_70125c77_4_k_cu_c5a4b3ea_319874cute1_E)
_ZN40_INTERNAL_70125c77_4_k_cu_c5a4b3ea_319874cute1_E:
	.zero		1
	.type		_ZN40_INTERNAL_70125c77_4_k_cu_c5a4b3ea_319874cuda3std3__45__cpo6cbeginE,@object
	.size		_ZN40_INTERNAL_70125c77_4_k_cu_c5a4b3ea_319874cuda3std3__45__cpo6cbeginE,(_ZN40_INTERNAL_70125c77_4_k_cu_c5a4b3ea_319874cuda3std3__48in_placeE - _ZN40_INTERNAL_70125c77_4_k_cu_c5a4b3ea_319874cuda3std3__45__cpo6cbeginE)
_ZN40_INTERNAL_70125c77_4_k_cu_c5a4b3ea_319874cuda3std3__45__cpo6cbeginE:
	.zero		1
	.type		_ZN40_INTERNAL_70125c77_4_k_cu_c5a4b3ea_319874cuda3std3__48in_placeE,@object
	.size		_ZN40_INTERNAL_70125c77_4_k_cu_c5a4b3ea_319874cuda3std3__48in_placeE,(_ZN40_INTERNAL_70125c77_4_k_cu_c5a4b3ea_319874cuda3std6ranges3__45__cpo9iter_moveE - _ZN40_INTERNAL_70125c77_4_k_cu_c5a4b3ea_319874cuda3std3__48in_placeE)
_ZN40_INTERNAL_70125c77_4_k_cu_c5a4b3ea_319874cuda3std3__48in_placeE:
	.zero		1
	.type		_ZN40_INTERNAL_70125c77_4_k_cu_c5a4b3ea_319874cuda3std6ranges3__45__cpo9iter_moveE,@object
	.size		_ZN40_INTERNAL_70125c77_4_k_cu_c5a4b3ea_319874cuda3std6ranges3__45__cpo9iter_moveE,(_ZN40_INTERNAL_70125c77_4_k_cu_c5a4b3ea_319874cuda3std3__45__cpo5beginE - _ZN40_INTERNAL_70125c77_4_k_cu_c5a4b3ea_319874cuda3std6ranges3__45__cpo9iter_moveE)
_ZN40_INTERNAL_70125c77_4_k_cu_c5a4b3ea_319874cuda3std6ranges3__45__cpo9iter_moveE:
	.zero		1
	.type		_ZN40_INTERNAL_70125c77_4_k_cu_c5a4b3ea_319874cuda3std3__45__cpo5beginE,@object
	.size		_ZN40_INTERNAL_70125c77_4_k_cu_c5a4b3ea_319874cuda3std3__45__cpo5beginE,(_ZN40_INTERNAL_70125c77_4_k_cu_c5a4b3ea_319874cuda3std3__442_GLOBAL__N__70125c77_4_k_cu_c5a4b3ea_319876ignoreE - _ZN40_INTERNAL_70125c77_4_k_cu_c5a4b3ea_319874cuda3std3__45__cpo5beginE)
_ZN40_INTERNAL_70125c77_4_k_cu_c5a4b3ea_319874cuda3std3__45__cpo5beginE:
	.zero		1
	.type		_ZN40_INTERNAL_70125c77_4_k_cu_c5a4b3ea_319874cuda3std3__442_GLOBAL__N__70125c77_4_k_cu_c5a4b3ea_319876ignoreE,@object
	.size		_ZN40_INTERNAL_70125c77_4_k_cu_c5a4b3ea_319874cuda3std3__442_GLOBAL__N__70125c77_4_k_cu_c5a4b3ea_319876ignoreE,(_ZN40_INTERNAL_70125c77_4_k_cu_c5a4b3ea_319874cute7productE - _ZN40_INTERNAL_70125c77_4_k_cu_c5a4b3ea_319874cuda3std3__442_GLOBAL__N__70125c77_4_k_cu_c5a4b3ea_319876ignoreE)
_ZN40_INTERNAL_70125c77_4_k_cu_c5a4b3ea_319874cuda3std3__442_GLOBAL__N__70125c77_4_k_cu_c5a4b3ea_319876ignoreE:
	.zero		1
	.type		_ZN40_INTERNAL_70125c77_4_k_cu_c5a4b3ea_319874cute7productE,@object
	.size		_ZN40_INTERNAL_70125c77_4_k_cu_c5a4b3ea_319874cute7productE,(_ZN40_INTERNAL_70125c77_4_k_cu_c5a4b3ea_319874cuda3std3__45__cpo3endE - _ZN40_INTERNAL_70125c77_4_k_cu_c5a4b3ea_319874cute7productE)
_ZN40_INTERNAL_70125c77_4_k_cu_c5a4b3ea_319874cute7productE:
	.zero		1
	.type		_ZN40_INTERNAL_70125c77_4_k_cu_c5a4b3ea_319874cuda3std3__45__cpo3endE,@object
	.size		_ZN40_INTERNAL_70125c77_4_k_cu_c5a4b3ea_319874cuda3std3__45__cpo3endE,(_ZN40_INTERNAL_70125c77_4_k_cu_c5a4b3ea_319874cuda3std3__419piecewise_constructE - _ZN40_INTERNAL_70125c77_4_k_cu_c5a4b3ea_319874cuda3std3__45__cpo3endE)
_ZN40_INTERNAL_70125c77_4_k_cu_c5a4b3ea_319874cuda3std3__45__cpo3endE:
	.zero		1
	.type		_ZN40_INTERNAL_70125c77_4_k_cu_c5a4b3ea_319874cuda3std3__419piecewise_constructE,@object
	.size		_ZN40_INTERNAL_70125c77_4_k_cu_c5a4b3ea_319874cuda3std3__419piecewise_constructE,(_ZN40_INTERNAL_70125c77_4_k_cu_c5a4b3ea_319874cuda3std3__45__cpo4cendE - _ZN40_INTERNAL_70125c77_4_k_cu_c5a4b3ea_319874cuda3std3__419piecewise_constructE)
_ZN40_INTERNAL_70125c77_4_k_cu_c5a4b3ea_319874cuda3std3__419piecewise_constructE:
	.zero		1
	.type		_ZN40_INTERNAL_70125c77_4_k_cu_c5a4b3ea_319874cuda3std3__45__cpo4cendE,@object
	.size		_ZN40_INTERNAL_70125c77_4_k_cu_c5a4b3ea_319874cuda3std3__45__cpo4cendE,(_ZN40_INTERNAL_70125c77_4_k_cu_c5a4b3ea_319874cuda3std6ranges3__45__cpo4swapE - _ZN40_INTERNAL_70125c77_4_k_cu_c5a4b3ea_319874cuda3std3__45__cpo4cendE)
_ZN40_INTERNAL_70125c77_4_k_cu_c5a4b3ea_319874cuda3std3__45__cpo4cendE:
	.zero		1
	.type		_ZN40_INTERNAL_70125c77_4_k_cu_c5a4b3ea_319874cuda3std6ranges3__45__cpo4swapE,@object
	.size		_ZN40_INTERNAL_70125c77_4_k_cu_c5a4b3ea_319874cuda3std6ranges3__45__cpo4swapE,(.L_9 - _ZN40_INTERNAL_70125c77_4_k_cu_c5a4b3ea_319874cuda3std6ranges3__45__cpo4swapE)
_ZN40_INTERNAL_70125c77_4_k_cu_c5a4b3ea_319874cuda3std6ranges3__45__cpo4swapE:
	.zero		1
.L_9:


//--------------------- .nv.constant0._ZN7cutlass13device_kernelINS_4gemm6kernel13GemmUniversalIN4cute5tupleIJiiiiEEENS1_10collective13CollectiveMmaINS1_35MainloopSm100TmaUmmaWarpSpecializedILi13ELi2ELi2ENS5_IJNS4_1CILi2EEENSA_ILi1EEESC_EEEEENS5_IJNSA_ILi256EEENSA_ILi176EEENSA_ILi64EEEEEENS_12float_e4m3_tENS5_IJlSC_lEEESJ_SK_NS4_8TiledMMAINS4_8MMA_AtomIJNS4_10MMA_TraitsINS4_25SM100_MMA_F8F6F4_2x1SM_SSEJSJ_SJ_fSF_SG_NS4_17integral_constantINS4_4UMMA5MajorELSR_0EEESS_NSP_INSQ_7ScaleInELST_0EEESU_EEEEEENS4_6LayoutINS5_IJSC_SC_SC_EEENS5_IJNSA_ILi0EEESZ_SZ_EEEEENS5_IJNS4_10UnderscoreES12_S12_EEEEENS4_18SM100_TMA_2SM_LOADENS4_14ComposedLayoutINS4_7SwizzleILi2ELi4ELi3EEENS4_18smem_ptr_flag_bitsILi8EEENSX_INS5_IJNSA_ILi8EEESH_EEENS5_IJSH_SC_EEEEEEEvNS4_8identityES15_S1F_vS1G_EENS_8epilogue10collective18CollectiveEpilogueINS1I_23Sm100TmaWarpSpecializedILi1ELi1ELi176ELb0ELb0EEEJNS5_IJNSA_ILi128EEESG_SH_EEENS5_IJNSX_IS1N_SC_EENSX_ISG_SC_EEEEESJ_SK_SJ_SK_NS1I_6fusion15FusionCallbacksIS1M_NS1S_17LinearCombinationISJ_fSJ_fLNS_15FloatRoundStyleE2EEES1O_S1R_JEEENS4_5SM1004TMEM4LOAD26SM100_TMEM_LOAD_32dp32b16xENS4_13SM90_TMA_LOADENS16_INS17_ILi0ELi4ELi3EEES1A_NSX_INS5_IJS1B_NSA_ILi16EEEEEENS5_IJS24_SC_EEEEEEENS4_39AutoVectorizingCopyWithAssumedAlignmentILi128EEENS4_14SM90_TMA_STOREES28_S2A_S2A_EEEvvEEEEvNT_6ParamsE --------------------------
	.section	.nv.constant0._ZN7cutlass13device_kernelINS_4gemm6kernel13GemmUniversalIN4cute5tupleIJiiiiEEENS1_10collective13CollectiveMmaINS1_35MainloopSm100TmaUmmaWarpSpecializedILi13ELi2ELi2ENS5_IJNS4_1CILi2EEENSA_ILi1EEESC_EEEEENS5_IJNSA_ILi256EEENSA_ILi176EEENSA_ILi64EEEEEENS_12float_e4m3_tENS5_IJlSC_lEEESJ_SK_NS4_8TiledMMAINS4_8MMA_AtomIJNS4_10MMA_TraitsINS4_25SM100_MMA_F8F6F4_2x1SM_SSEJSJ_SJ_fSF_SG_NS4_17integral_constantINS4_4UMMA5MajorELSR_0EEESS_NSP_INSQ_7ScaleInELST_0EEESU_EEEEEENS4_6LayoutINS5_IJSC_SC_SC_EEENS5_IJNSA_ILi0EEESZ_SZ_EEEEENS5_IJNS4_10UnderscoreES12_S12_EEEEENS4_18SM100_TMA_2SM_LOADENS4_14ComposedLayoutINS4_7SwizzleILi2ELi4ELi3EEENS4_18smem_ptr_flag_bitsILi8EEENSX_INS5_IJNSA_ILi8EEESH_EEENS5_IJSH_SC_EEEEEEEvNS4_8identityES15_S1F_vS1G_EENS_8epilogue10collective18CollectiveEpilogueINS1I_23Sm100TmaWarpSpecializedILi1ELi1ELi176ELb0ELb0EEEJNS5_IJNSA_ILi128EEESG_SH_EEENS5_IJNSX_IS1N_SC_EENSX_ISG_SC_EEEEESJ_SK_SJ_SK_NS1I_6fusion15FusionCallbacksIS1M_NS1S_17LinearCombinationISJ_fSJ_fLNS_15FloatRoundStyleE2EEES1O_S1R_JEEENS4_5SM1004TMEM4LOAD26SM100_TMEM_LOAD_32dp32b16xENS4_13SM90_TMA_LOADENS16_INS17_ILi0ELi4ELi3EEES1A_NSX_INS5_IJS1B_NSA_ILi16EEEEEENS5_IJS24_SC_EEEEEEENS4_39AutoVectorizingCopyWithAssumedAlignmentILi128EEENS4_14SM90_TMA_STOREES28_S2A_S2A_EEEvvEEEEvNT_6ParamsE,"a",@progbits
	.sectionflags	@""
	.align	4
.nv.constant0._ZN7cutlass13device_kernelINS_4gemm6kernel13GemmUniversalIN4cute5tupleIJiiiiEEENS1_10collective13CollectiveMmaINS1_35MainloopSm100TmaUmmaWarpSpecializedILi13ELi2ELi2ENS5_IJNS4_1CILi2EEENSA_ILi1EEESC_EEEEENS5_IJNSA_ILi256EEENSA_ILi176EEENSA_ILi64EEEEEENS_12float_e4m3_tENS5_IJlSC_lEEESJ_SK_NS4_8TiledMMAINS4_8MMA_AtomIJNS4_10MMA_TraitsINS4_25SM100_MMA_F8F6F4_2x1SM_SSEJSJ_SJ_fSF_SG_NS4_17integral_constantINS4_4UMMA5MajorELSR_0EEESS_NSP_INSQ_7ScaleInELST_0EEESU_EEEEEENS4_6LayoutINS5_IJSC_SC_SC_EEENS5_IJNSA_ILi0EEESZ_SZ_EEEEENS5_IJNS4_10UnderscoreES12_S12_EEEEENS4_18SM100_TMA_2SM_LOADENS4_14ComposedLayoutINS4_7SwizzleILi2ELi4ELi3EEENS4_18smem_ptr_flag_bitsILi8EEENSX_INS5_IJNSA_ILi8EEESH_EEENS5_IJSH_SC_EEEEEEEvNS4_8identityES15_S1F_vS1G_EENS_8epilogue10collective18CollectiveEpilogueINS1I_23Sm100TmaWarpSpecializedILi1ELi1ELi176ELb0ELb0EEEJNS5_IJNSA_ILi128EEESG_SH_EEENS5_IJNSX_IS1N_SC_EENSX_ISG_SC_EEEEESJ_SK_SJ_SK_NS1I_6fusion15FusionCallbacksIS1M_NS1S_17LinearCombinationISJ_fSJ_fLNS_15FloatRoundStyleE2EEES1O_S1R_JEEENS4_5SM1004TMEM4LOAD26SM100_TMEM_LOAD_32dp32b16xENS4_13SM90_TMA_LOADENS16_INS17_ILi0ELi4ELi3EEES1A_NSX_INS5_IJS1B_NSA_ILi16EEEEEENS5_IJS24_SC_EEEEEEENS4_39AutoVectorizingCopyWithAssumedAlignmentILi128EEENS4_14SM90_TMA_STOREES28_S2A_S2A_EEEvvEEEEvNT_6ParamsE:
	.zero		2944


//--------------------- SYMBOLS --------------------------

	.type		.nv.reservedSmem.offset0,@object
	.size		.nv.reservedSmem.offset0,0x4
	.type		.nv.reservedSmem.cap,@object
	.size		.nv.reservedSmem.cap,0x4
	.type		__assertfail,@function
